//
// Generated by NVIDIA NVVM Compiler
//
// Compiler Build ID: CL-36424714
// Cuda compilation tools, release 13.0, V13.0.88
// Based on NVVM 20.0.0
//

.version 9.0
.target sm_100
.address_size 64

	// .globl	_Z9gather_v2IfEvPT_PxS1_iiiii

.visible .entry _Z9gather_v2IfEvPT_PxS1_iiiii(
	.param .u64 .ptr .align 1 _Z9gather_v2IfEvPT_PxS1_iiiii_param_0,
	.param .u64 .ptr .align 1 _Z9gather_v2IfEvPT_PxS1_iiiii_param_1,
	.param .u64 .ptr .align 1 _Z9gather_v2IfEvPT_PxS1_iiiii_param_2,
	.param .u32 _Z9gather_v2IfEvPT_PxS1_iiiii_param_3,
	.param .u32 _Z9gather_v2IfEvPT_PxS1_iiiii_param_4,
	.param .u32 _Z9gather_v2IfEvPT_PxS1_iiiii_param_5,
	.param .u32 _Z9gather_v2IfEvPT_PxS1_iiiii_param_6,
	.param .u32 _Z9gather_v2IfEvPT_PxS1_iiiii_param_7
)
{
	.reg .pred 	%p<24>;
	.reg .b32 	%r<99>;
	.reg .b32 	%f<39>;
	.reg .b64 	%rd<53>;

	ld.param.u64 	%rd9, [_Z9gather_v2IfEvPT_PxS1_iiiii_param_0];
	ld.param.u64 	%rd10, [_Z9gather_v2IfEvPT_PxS1_iiiii_param_1];
	ld.param.u64 	%rd11, [_Z9gather_v2IfEvPT_PxS1_iiiii_param_2];
	ld.param.u32 	%r53, [_Z9gather_v2IfEvPT_PxS1_iiiii_param_4];
	ld.param.u32 	%r54, [_Z9gather_v2IfEvPT_PxS1_iiiii_param_5];
	ld.param.u32 	%r55, [_Z9gather_v2IfEvPT_PxS1_iiiii_param_6];
	ld.param.u32 	%r56, [_Z9gather_v2IfEvPT_PxS1_iiiii_param_7];
	cvta.to.global.u64 	%rd1, %rd11;
	cvta.to.global.u64 	%rd2, %rd9;
	mov.u32 	%r57, %tid.y;
	mov.u32 	%r58, %ctaid.y;
	mov.u32 	%r59, %ntid.y;
	mad.lo.s32 	%r1, %r58, %r59, %r57;
	mov.u32 	%r2, %tid.x;
	mov.u32 	%r60, %ctaid.x;
	mov.u32 	%r61, %ntid.x;
	mad.lo.s32 	%r62, %r60, %r61, %r2;
	mul.lo.s32 	%r3, %r56, %r62;
	setp.ge.s32 	%p1, %r1, %r53;
	setp.ge.s32 	%p2, %r3, %r54;
	or.pred  	%p3, %p1, %p2;
	@%p3 bra 	$L__BB0_27;
	setp.ne.s32 	%p4, %r2, 0;
	@%p4 bra 	$L__BB0_3;
	cvta.to.global.u64 	%rd13, %rd10;
	mul.wide.u32 	%rd14, %r1, 8;
	add.s64 	%rd15, %rd13, %rd14;
	ld.global.u64 	%rd52, [%rd15];
$L__BB0_3:
	// begin inline asm
	mov.b64 {%r63,%r64}, %rd52;
	// end inline asm
	shfl.sync.idx.b32	%r66|%p5, %r64, 0, 31, -1;
	shfl.sync.idx.b32	%r65|%p6, %r63, 0, 31, -1;
	// begin inline asm
	mov.b64 %rd17, {%r65,%r66};
	// end inline asm
	mov.u32 	%r67, %ctaid.z;
	mad.lo.s32 	%r68, %r53, %r67, %r1;
	mul.lo.s32 	%r4, %r68, %r54;
	add.s32 	%r5, %r4, %r3;
	cvt.u32.u64 	%r69, %rd17;
	mad.lo.s32 	%r70, %r55, %r67, %r69;
	mul.lo.s32 	%r6, %r70, %r54;
	add.s32 	%r7, %r6, %r3;
	add.s32 	%r71, %r3, %r56;
	setp.lt.s32 	%p7, %r71, %r54;
	@%p7 bra 	$L__BB0_11;
	sub.s32 	%r8, %r54, %r3;
	setp.lt.s32 	%p8, %r8, 1;
	@%p8 bra 	$L__BB0_27;
	and.b32  	%r9, %r8, 3;
	sub.s32 	%r73, %r3, %r54;
	setp.gt.u32 	%p9, %r73, -4;
	mov.b32 	%r95, 0;
	@%p9 bra 	$L__BB0_8;
	and.b32  	%r95, %r8, 2147483644;
	neg.s32 	%r88, %r95;
	add.s64 	%rd5, %rd2, 8;
	add.s64 	%rd6, %rd1, 8;
$L__BB0_7:
	mul.wide.s32 	%rd18, %r7, 4;
	add.s64 	%rd19, %rd5, %rd18;
	mul.wide.s32 	%rd20, %r5, 4;
	add.s64 	%rd21, %rd6, %rd20;
	ld.global.f32 	%f1, [%rd19+-8];
	st.global.f32 	[%rd21+-8], %f1;
	ld.global.f32 	%f2, [%rd19+-4];
	st.global.f32 	[%rd21+-4], %f2;
	ld.global.f32 	%f3, [%rd19];
	st.global.f32 	[%rd21], %f3;
	ld.global.f32 	%f4, [%rd19+4];
	st.global.f32 	[%rd21+4], %f4;
	add.s32 	%r88, %r88, 4;
	add.s32 	%r7, %r7, 4;
	add.s32 	%r5, %r5, 4;
	setp.eq.s32 	%p10, %r88, 0;
	@%p10 bra 	$L__BB0_8;
	bra.uni 	$L__BB0_7;
$L__BB0_8:
	setp.eq.s32 	%p11, %r9, 0;
	@%p11 bra 	$L__BB0_27;
	add.s32 	%r74, %r95, %r3;
	add.s32 	%r98, %r74, %r4;
	add.s32 	%r97, %r74, %r6;
	neg.s32 	%r96, %r9;
$L__BB0_10:
	.pragma "nounroll";
	mul.wide.s32 	%rd22, %r98, 4;
	add.s64 	%rd23, %rd1, %rd22;
	mul.wide.s32 	%rd24, %r97, 4;
	add.s64 	%rd25, %rd2, %rd24;
	ld.global.f32 	%f5, [%rd25];
	st.global.f32 	[%rd23], %f5;
	add.s32 	%r98, %r98, 1;
	add.s32 	%r97, %r97, 1;
	add.s32 	%r96, %r96, 1;
	setp.ne.s32 	%p12, %r96, 0;
	@%p12 bra 	$L__BB0_10;
	bra.uni 	$L__BB0_27;
$L__BB0_11:
	shl.b32 	%r75, %r5, 2;
	cvt.u64.u32 	%rd26, %r75;
	add.s64 	%rd27, %rd11, %rd26;
	and.b64  	%rd28, %rd27, 15;
	setp.ne.s64 	%p13, %rd28, 0;
	@%p13 bra 	$L__BB0_14;
	shl.b32 	%r76, %r7, 2;
	cvt.u64.u32 	%rd29, %r76;
	add.s64 	%rd30, %rd9, %rd29;
	and.b64  	%rd31, %rd30, 15;
	setp.ne.s64 	%p14, %rd31, 0;
	@%p14 bra 	$L__BB0_14;
	mul.wide.s32 	%rd48, %r5, 4;
	add.s64 	%rd49, %rd1, %rd48;
	mul.wide.s32 	%rd50, %r7, 4;
	add.s64 	%rd51, %rd2, %rd50;
	ld.global.v4.f32 	{%f35, %f36, %f37, %f38}, [%rd51];
	st.global.v4.f32 	[%rd49], {%f35, %f36, %f37, %f38};
	bra.uni 	$L__BB0_27;
$L__BB0_14:
	setp.lt.s32 	%p15, %r56, 1;
	@%p15 bra 	$L__BB0_27;
	and.b32  	%r12, %r56, 15;
	setp.lt.u32 	%p16, %r56, 16;
	mov.b32 	%r90, 0;
	@%p16 bra 	$L__BB0_18;
	and.b32  	%r90, %r56, 2147483632;
	neg.s32 	%r85, %r90;
	add.s64 	%rd7, %rd2, 32;
	add.s64 	%rd8, %rd1, 32;
	mov.u32 	%r83, %r5;
	mov.u32 	%r84, %r7;
$L__BB0_17:
	.pragma "nounroll";
	mul.wide.s32 	%rd32, %r84, 4;
	add.s64 	%rd33, %rd7, %rd32;
	mul.wide.s32 	%rd34, %r83, 4;
	add.s64 	%rd35, %rd8, %rd34;
	ld.global.f32 	%f6, [%rd33+-32];
	st.global.f32 	[%rd35+-32], %f6;
	ld.global.f32 	%f7, [%rd33+-28];
	st.global.f32 	[%rd35+-28], %f7;
	ld.global.f32 	%f8, [%rd33+-24];
	st.global.f32 	[%rd35+-24], %f8;
	ld.global.f32 	%f9, [%rd33+-20];
	st.global.f32 	[%rd35+-20], %f9;
	ld.global.f32 	%f10, [%rd33+-16];
	st.global.f32 	[%rd35+-16], %f10;
	ld.global.f32 	%f11, [%rd33+-12];
	st.global.f32 	[%rd35+-12], %f11;
	ld.global.f32 	%f12, [%rd33+-8];
	st.global.f32 	[%rd35+-8], %f12;
	ld.global.f32 	%f13, [%rd33+-4];
	st.global.f32 	[%rd35+-4], %f13;
	ld.global.f32 	%f14, [%rd33];
	st.global.f32 	[%rd35], %f14;
	ld.global.f32 	%f15, [%rd33+4];
	st.global.f32 	[%rd35+4], %f15;
	ld.global.f32 	%f16, [%rd33+8];
	st.global.f32 	[%rd35+8], %f16;
	ld.global.f32 	%f17, [%rd33+12];
	st.global.f32 	[%rd35+12], %f17;
	ld.global.f32 	%f18, [%rd33+16];
	st.global.f32 	[%rd35+16], %f18;
	ld.global.f32 	%f19, [%rd33+20];
	st.global.f32 	[%rd35+20], %f19;
	ld.global.f32 	%f20, [%rd33+24];
	st.global.f32 	[%rd35+24], %f20;
	ld.global.f32 	%f21, [%rd33+28];
	st.global.f32 	[%rd35+28], %f21;
	add.s32 	%r85, %r85, 16;
	add.s32 	%r84, %r84, 16;
	add.s32 	%r83, %r83, 16;
	setp.eq.s32 	%p17, %r85, 0;
	@%p17 bra 	$L__BB0_18;
	bra.uni 	$L__BB0_17;
$L__BB0_18:
	setp.eq.s32 	%p18, %r12, 0;
	@%p18 bra 	$L__BB0_27;
	and.b32  	%r28, %r56, 7;
	setp.lt.u32 	%p19, %r12, 8;
	@%p19 bra 	$L__BB0_21;
	add.s32 	%r78, %r90, %r7;
	mul.wide.s32 	%rd36, %r78, 4;
	add.s64 	%rd37, %rd2, %rd36;
	ld.global.f32 	%f22, [%rd37];
	add.s32 	%r79, %r90, %r5;
	mul.wide.s32 	%rd38, %r79, 4;
	add.s64 	%rd39, %rd1, %rd38;
	st.global.f32 	[%rd39], %f22;
	ld.global.f32 	%f23, [%rd37+4];
	st.global.f32 	[%rd39+4], %f23;
	ld.global.f32 	%f24, [%rd37+8];
	st.global.f32 	[%rd39+8], %f24;
	ld.global.f32 	%f25, [%rd37+12];
	st.global.f32 	[%rd39+12], %f25;
	ld.global.f32 	%f26, [%rd37+16];
	st.global.f32 	[%rd39+16], %f26;
	ld.global.f32 	%f27, [%rd37+20];
	st.global.f32 	[%rd39+20], %f27;
	ld.global.f32 	%f28, [%rd37+24];
	st.global.f32 	[%rd39+24], %f28;
	ld.global.f32 	%f29, [%rd37+28];
	st.global.f32 	[%rd39+28], %f29;
	add.s32 	%r90, %r90, 8;
$L__BB0_21:
	setp.eq.s32 	%p20, %r28, 0;
	@%p20 bra 	$L__BB0_27;
	and.b32  	%r31, %r56, 3;
	setp.lt.u32 	%p21, %r28, 4;
	@%p21 bra 	$L__BB0_24;
	add.s32 	%r80, %r90, %r7;
	mul.wide.s32 	%rd40, %r80, 4;
	add.s64 	%rd41, %rd2, %rd40;
	ld.global.f32 	%f30, [%rd41];
	add.s32 	%r81, %r90, %r5;
	mul.wide.s32 	%rd42, %r81, 4;
	add.s64 	%rd43, %rd1, %rd42;
	st.global.f32 	[%rd43], %f30;
	ld.global.f32 	%f31, [%rd41+4];
	st.global.f32 	[%rd43+4], %f31;
	ld.global.f32 	%f32, [%rd41+8];
	st.global.f32 	[%rd43+8], %f32;
	ld.global.f32 	%f33, [%rd41+12];
	st.global.f32 	[%rd43+12], %f33;
	add.s32 	%r90, %r90, 4;
$L__BB0_24:
	setp.eq.s32 	%p22, %r31, 0;
	@%p22 bra 	$L__BB0_27;
	add.s32 	%r82, %r90, %r3;
	add.s32 	%r94, %r82, %r4;
	add.s32 	%r93, %r82, %r6;
	neg.s32 	%r92, %r31;
$L__BB0_26:
	.pragma "nounroll";
	mul.wide.s32 	%rd44, %r94, 4;
	add.s64 	%rd45, %rd1, %rd44;
	mul.wide.s32 	%rd46, %r93, 4;
	add.s64 	%rd47, %rd2, %rd46;
	ld.global.f32 	%f34, [%rd47];
	st.global.f32 	[%rd45], %f34;
	add.s32 	%r94, %r94, 1;
	add.s32 	%r93, %r93, 1;
	add.s32 	%r92, %r92, 1;
	setp.eq.s32 	%p23, %r92, 0;
	@%p23 bra 	$L__BB0_27;
	bra.uni 	$L__BB0_26;
$L__BB0_27:
	ret;

}
	// .globl	_Z9gather_v2I6__halfEvPT_PxS2_iiiii
.visible .entry _Z9gather_v2I6__halfEvPT_PxS2_iiiii(
	.param .u64 .ptr .align 1 _Z9gather_v2I6__halfEvPT_PxS2_iiiii_param_0,
	.param .u64 .ptr .align 1 _Z9gather_v2I6__halfEvPT_PxS2_iiiii_param_1,
	.param .u64 .ptr .align 1 _Z9gather_v2I6__halfEvPT_PxS2_iiiii_param_2,
	.param .u32 _Z9gather_v2I6__halfEvPT_PxS2_iiiii_param_3,
	.param .u32 _Z9gather_v2I6__halfEvPT_PxS2_iiiii_param_4,
	.param .u32 _Z9gather_v2I6__halfEvPT_PxS2_iiiii_param_5,
	.param .u32 _Z9gather_v2I6__halfEvPT_PxS2_iiiii_param_6,
	.param .u32 _Z9gather_v2I6__halfEvPT_PxS2_iiiii_param_7
)
{
	.reg .pred 	%p<24>;
	.reg .b16 	%rs<35>;
	.reg .b32 	%r<99>;
	.reg .b32 	%f<5>;
	.reg .b64 	%rd<53>;

	ld.param.u64 	%rd9, [_Z9gather_v2I6__halfEvPT_PxS2_iiiii_param_0];
	ld.param.u64 	%rd10, [_Z9gather_v2I6__halfEvPT_PxS2_iiiii_param_1];
	ld.param.u64 	%rd11, [_Z9gather_v2I6__halfEvPT_PxS2_iiiii_param_2];
	ld.param.u32 	%r53, [_Z9gather_v2I6__halfEvPT_PxS2_iiiii_param_4];
	ld.param.u32 	%r54, [_Z9gather_v2I6__halfEvPT_PxS2_iiiii_param_5];
	ld.param.u32 	%r55, [_Z9gather_v2I6__halfEvPT_PxS2_iiiii_param_6];
	ld.param.u32 	%r56, [_Z9gather_v2I6__halfEvPT_PxS2_iiiii_param_7];
	cvta.to.global.u64 	%rd1, %rd11;
	cvta.to.global.u64 	%rd2, %rd9;
	mov.u32 	%r57, %tid.y;
	mov.u32 	%r58, %ctaid.y;
	mov.u32 	%r59, %ntid.y;
	mad.lo.s32 	%r1, %r58, %r59, %r57;
	mov.u32 	%r2, %tid.x;
	mov.u32 	%r60, %ctaid.x;
	mov.u32 	%r61, %ntid.x;
	mad.lo.s32 	%r62, %r60, %r61, %r2;
	mul.lo.s32 	%r3, %r56, %r62;
	setp.ge.s32 	%p1, %r1, %r53;
	setp.ge.s32 	%p2, %r3, %r54;
	or.pred  	%p3, %p1, %p2;
	@%p3 bra 	$L__BB1_27;
	setp.ne.s32 	%p4, %r2, 0;
	@%p4 bra 	$L__BB1_3;
	cvta.to.global.u64 	%rd13, %rd10;
	mul.wide.u32 	%rd14, %r1, 8;
	add.s64 	%rd15, %rd13, %rd14;
	ld.global.u64 	%rd52, [%rd15];
$L__BB1_3:
	// begin inline asm
	mov.b64 {%r63,%r64}, %rd52;
	// end inline asm
	shfl.sync.idx.b32	%r66|%p5, %r64, 0, 31, -1;
	shfl.sync.idx.b32	%r65|%p6, %r63, 0, 31, -1;
	// begin inline asm
	mov.b64 %rd17, {%r65,%r66};
	// end inline asm
	mov.u32 	%r67, %ctaid.z;
	mad.lo.s32 	%r68, %r53, %r67, %r1;
	mul.lo.s32 	%r4, %r68, %r54;
	add.s32 	%r5, %r4, %r3;
	cvt.u32.u64 	%r69, %rd17;
	mad.lo.s32 	%r70, %r55, %r67, %r69;
	mul.lo.s32 	%r6, %r70, %r54;
	add.s32 	%r7, %r6, %r3;
	add.s32 	%r71, %r3, %r56;
	setp.lt.s32 	%p7, %r71, %r54;
	@%p7 bra 	$L__BB1_11;
	sub.s32 	%r8, %r54, %r3;
	setp.lt.s32 	%p8, %r8, 1;
	@%p8 bra 	$L__BB1_27;
	and.b32  	%r9, %r8, 3;
	sub.s32 	%r73, %r3, %r54;
	setp.gt.u32 	%p9, %r73, -4;
	mov.b32 	%r95, 0;
	@%p9 bra 	$L__BB1_8;
	and.b32  	%r95, %r8, 2147483644;
	neg.s32 	%r88, %r95;
	add.s64 	%rd5, %rd1, 4;
	add.s64 	%rd6, %rd2, 4;
$L__BB1_7:
	mul.wide.s32 	%rd18, %r5, 2;
	add.s64 	%rd19, %rd5, %rd18;
	mul.wide.s32 	%rd20, %r7, 2;
	add.s64 	%rd21, %rd6, %rd20;
	ld.global.u16 	%rs1, [%rd21+-4];
	st.global.u16 	[%rd19+-4], %rs1;
	ld.global.u16 	%rs2, [%rd21+-2];
	st.global.u16 	[%rd19+-2], %rs2;
	ld.global.u16 	%rs3, [%rd21];
	st.global.u16 	[%rd19], %rs3;
	ld.global.u16 	%rs4, [%rd21+2];
	st.global.u16 	[%rd19+2], %rs4;
	add.s32 	%r88, %r88, 4;
	add.s32 	%r5, %r5, 4;
	add.s32 	%r7, %r7, 4;
	setp.eq.s32 	%p10, %r88, 0;
	@%p10 bra 	$L__BB1_8;
	bra.uni 	$L__BB1_7;
$L__BB1_8:
	setp.eq.s32 	%p11, %r9, 0;
	@%p11 bra 	$L__BB1_27;
	add.s32 	%r74, %r95, %r3;
	add.s32 	%r98, %r74, %r6;
	add.s32 	%r97, %r74, %r4;
	neg.s32 	%r96, %r9;
$L__BB1_10:
	.pragma "nounroll";
	mul.wide.s32 	%rd22, %r98, 2;
	add.s64 	%rd23, %rd2, %rd22;
	mul.wide.s32 	%rd24, %r97, 2;
	add.s64 	%rd25, %rd1, %rd24;
	ld.global.u16 	%rs5, [%rd23];
	st.global.u16 	[%rd25], %rs5;
	add.s32 	%r98, %r98, 1;
	add.s32 	%r97, %r97, 1;
	add.s32 	%r96, %r96, 1;
	setp.ne.s32 	%p12, %r96, 0;
	@%p12 bra 	$L__BB1_10;
	bra.uni 	$L__BB1_27;
$L__BB1_11:
	shl.b32 	%r75, %r5, 1;
	cvt.u64.u32 	%rd26, %r75;
	add.s64 	%rd27, %rd11, %rd26;
	and.b64  	%rd28, %rd27, 15;
	setp.ne.s64 	%p13, %rd28, 0;
	@%p13 bra 	$L__BB1_14;
	shl.b32 	%r76, %r7, 1;
	cvt.u64.u32 	%rd29, %r76;
	add.s64 	%rd30, %rd9, %rd29;
	and.b64  	%rd31, %rd30, 15;
	setp.ne.s64 	%p14, %rd31, 0;
	@%p14 bra 	$L__BB1_14;
	mul.wide.s32 	%rd48, %r5, 2;
	add.s64 	%rd49, %rd1, %rd48;
	mul.wide.s32 	%rd50, %r7, 2;
	add.s64 	%rd51, %rd2, %rd50;
	ld.global.v4.f32 	{%f1, %f2, %f3, %f4}, [%rd51];
	st.global.v4.f32 	[%rd49], {%f1, %f2, %f3, %f4};
	bra.uni 	$L__BB1_27;
$L__BB1_14:
	setp.lt.s32 	%p15, %r56, 1;
	@%p15 bra 	$L__BB1_27;
	and.b32  	%r12, %r56, 15;
	setp.lt.u32 	%p16, %r56, 16;
	mov.b32 	%r90, 0;
	@%p16 bra 	$L__BB1_18;
	and.b32  	%r90, %r56, 2147483632;
	neg.s32 	%r85, %r90;
	add.s64 	%rd7, %rd1, 16;
	add.s64 	%rd8, %rd2, 16;
	mov.u32 	%r83, %r7;
	mov.u32 	%r84, %r5;
$L__BB1_17:
	.pragma "nounroll";
	mul.wide.s32 	%rd32, %r84, 2;
	add.s64 	%rd33, %rd7, %rd32;
	mul.wide.s32 	%rd34, %r83, 2;
	add.s64 	%rd35, %rd8, %rd34;
	ld.global.u16 	%rs6, [%rd35+-16];
	st.global.u16 	[%rd33+-16], %rs6;
	ld.global.u16 	%rs7, [%rd35+-14];
	st.global.u16 	[%rd33+-14], %rs7;
	ld.global.u16 	%rs8, [%rd35+-12];
	st.global.u16 	[%rd33+-12], %rs8;
	ld.global.u16 	%rs9, [%rd35+-10];
	st.global.u16 	[%rd33+-10], %rs9;
	ld.global.u16 	%rs10, [%rd35+-8];
	st.global.u16 	[%rd33+-8], %rs10;
	ld.global.u16 	%rs11, [%rd35+-6];
	st.global.u16 	[%rd33+-6], %rs11;
	ld.global.u16 	%rs12, [%rd35+-4];
	st.global.u16 	[%rd33+-4], %rs12;
	ld.global.u16 	%rs13, [%rd35+-2];
	st.global.u16 	[%rd33+-2], %rs13;
	ld.global.u16 	%rs14, [%rd35];
	st.global.u16 	[%rd33], %rs14;
	ld.global.u16 	%rs15, [%rd35+2];
	st.global.u16 	[%rd33+2], %rs15;
	ld.global.u16 	%rs16, [%rd35+4];
	st.global.u16 	[%rd33+4], %rs16;
	ld.global.u16 	%rs17, [%rd35+6];
	st.global.u16 	[%rd33+6], %rs17;
	ld.global.u16 	%rs18, [%rd35+8];
	st.global.u16 	[%rd33+8], %rs18;
	ld.global.u16 	%rs19, [%rd35+10];
	st.global.u16 	[%rd33+10], %rs19;
	ld.global.u16 	%rs20, [%rd35+12];
	st.global.u16 	[%rd33+12], %rs20;
	ld.global.u16 	%rs21, [%rd35+14];
	st.global.u16 	[%rd33+14], %rs21;
	add.s32 	%r85, %r85, 16;
	add.s32 	%r84, %r84, 16;
	add.s32 	%r83, %r83, 16;
	setp.eq.s32 	%p17, %r85, 0;
	@%p17 bra 	$L__BB1_18;
	bra.uni 	$L__BB1_17;
$L__BB1_18:
	setp.eq.s32 	%p18, %r12, 0;
	@%p18 bra 	$L__BB1_27;
	and.b32  	%r28, %r56, 7;
	setp.lt.u32 	%p19, %r12, 8;
	@%p19 bra 	$L__BB1_21;
	add.s32 	%r78, %r90, %r5;
	mul.wide.s32 	%rd36, %r78, 2;
	add.s64 	%rd37, %rd1, %rd36;
	add.s32 	%r79, %r90, %r7;
	mul.wide.s32 	%rd38, %r79, 2;
	add.s64 	%rd39, %rd2, %rd38;
	ld.global.u16 	%rs22, [%rd39];
	st.global.u16 	[%rd37], %rs22;
	ld.global.u16 	%rs23, [%rd39+2];
	st.global.u16 	[%rd37+2], %rs23;
	ld.global.u16 	%rs24, [%rd39+4];
	st.global.u16 	[%rd37+4], %rs24;
	ld.global.u16 	%rs25, [%rd39+6];
	st.global.u16 	[%rd37+6], %rs25;
	ld.global.u16 	%rs26, [%rd39+8];
	st.global.u16 	[%rd37+8], %rs26;
	ld.global.u16 	%rs27, [%rd39+10];
	st.global.u16 	[%rd37+10], %rs27;
	ld.global.u16 	%rs28, [%rd39+12];
	st.global.u16 	[%rd37+12], %rs28;
	ld.global.u16 	%rs29, [%rd39+14];
	st.global.u16 	[%rd37+14], %rs29;
	add.s32 	%r90, %r90, 8;
$L__BB1_21:
	setp.eq.s32 	%p20, %r28, 0;
	@%p20 bra 	$L__BB1_27;
	and.b32  	%r31, %r56, 3;
	setp.lt.u32 	%p21, %r28, 4;
	@%p21 bra 	$L__BB1_24;
	add.s32 	%r80, %r90, %r5;
	mul.wide.s32 	%rd40, %r80, 2;
	add.s64 	%rd41, %rd1, %rd40;
	add.s32 	%r81, %r90, %r7;
	mul.wide.s32 	%rd42, %r81, 2;
	add.s64 	%rd43, %rd2, %rd42;
	ld.global.u16 	%rs30, [%rd43];
	st.global.u16 	[%rd41], %rs30;
	ld.global.u16 	%rs31, [%rd43+2];
	st.global.u16 	[%rd41+2], %rs31;
	ld.global.u16 	%rs32, [%rd43+4];
	st.global.u16 	[%rd41+4], %rs32;
	ld.global.u16 	%rs33, [%rd43+6];
	st.global.u16 	[%rd41+6], %rs33;
	add.s32 	%r90, %r90, 4;
$L__BB1_24:
	setp.eq.s32 	%p22, %r31, 0;
	@%p22 bra 	$L__BB1_27;
	add.s32 	%r82, %r90, %r3;
	add.s32 	%r94, %r82, %r6;
	add.s32 	%r93, %r82, %r4;
	neg.s32 	%r92, %r31;
$L__BB1_26:
	.pragma "nounroll";
	mul.wide.s32 	%rd44, %r94, 2;
	add.s64 	%rd45, %rd2, %rd44;
	mul.wide.s32 	%rd46, %r93, 2;
	add.s64 	%rd47, %rd1, %rd46;
	ld.global.u16 	%rs34, [%rd45];
	st.global.u16 	[%rd47], %rs34;
	add.s32 	%r94, %r94, 1;
	add.s32 	%r93, %r93, 1;
	add.s32 	%r92, %r92, 1;
	setp.eq.s32 	%p23, %r92, 0;
	@%p23 bra 	$L__BB1_27;
	bra.uni 	$L__BB1_26;
$L__BB1_27:
	ret;

}


// ===== COMPILED SASS (sm_100) =====

	.target	sm_100

	.elftype	@"ET_EXEC"


//--------------------- .note.nv.tkinfo           --------------------------
	.section	.note.nv.tkinfo,"",@"SHT_NOTE"
	.sectionflags	@"SHF_NOTE_NV_TKINFO"
	.tkinfo
        /*0018*/ 	.word	0x00000002
        /*0030*/ 	.string	""
        /*0030*/ 	.string	"ptxas"
        /*0030*/ 	.string	"Cuda compilation tools, release 13.0, V13.0.88"
        /*0030*/ 	.string	"Build cuda_13.0.r13.0/compiler.36424714_0"
        /*0030*/ 	.string	"-arch sm_100 -m 64 "



//--------------------- .note.nv.cuinfo           --------------------------
	.section	.note.nv.cuinfo,"",@"SHT_NOTE"
	.sectionflags	@"SHF_NOTE_NV_CUINFO"
        /*0018*/ 	.short	0x0002
        /*001a*/ 	.short	0x0064
        /*001c*/ 	.short	0x0082
	.zero		2


//--------------------- .nv.info                  --------------------------
	.section	.nv.info,"",@"SHT_CUDA_INFO"
	.align	4


	//----- nvinfo : EIATTR_REGCOUNT
	.align		4
        /*0000*/ 	.byte	0x04, 0x2f
        /*0002*/ 	.short	(.L_1 - .L_0)
	.align		4
.L_0:
        /*0004*/ 	.word	index@(_Z9gather_v2IfEvPT_PxS1_iiiii)
        /*0008*/ 	.word	0x00000020


	//----- nvinfo : EIATTR_FRAME_SIZE
	.align		4
.L_1:
        /*000c*/ 	.byte	0x04, 0x11
        /*000e*/ 	.short	(.L_3 - .L_2)
	.align		4
.L_2:
        /*0010*/ 	.word	index@(_Z9gather_v2IfEvPT_PxS1_iiiii)
        /*0014*/ 	.word	0x00000000


	//----- nvinfo : EIATTR_REGCOUNT
	.align		4
.L_3:
        /*0018*/ 	.byte	0x04, 0x2f
        /*001a*/ 	.short	(.L_5 - .L_4)
	.align		4
.L_4:
        /*001c*/ 	.word	index@(_Z9gather_v2I6__halfEvPT_PxS2_iiiii)
        /*0020*/ 	.word	0x00000020


	//----- nvinfo : EIATTR_FRAME_SIZE
	.align		4
.L_5:
        /*0024*/ 	.byte	0x04, 0x11
        /*0026*/ 	.short	(.L_7 - .L_6)
	.align		4
.L_6:
        /*0028*/ 	.word	index@(_Z9gather_v2I6__halfEvPT_PxS2_iiiii)
        /*002c*/ 	.word	0x00000000


	//----- nvinfo : EIATTR_MIN_STACK_SIZE
	.align		4
.L_7:
        /*0030*/ 	.byte	0x04, 0x12
        /*0032*/ 	.short	(.L_9 - .L_8)
	.align		4
.L_8:
        /*0034*/ 	.word	index@(_Z9gather_v2I6__halfEvPT_PxS2_iiiii)
        /*0038*/ 	.word	0x00000000


	//----- nvinfo : EIATTR_MIN_STACK_SIZE
	.align		4
.L_9:
        /*003c*/ 	.byte	0x04, 0x12
        /*003e*/ 	.short	(.L_11 - .L_10)
	.align		4
.L_10:
        /*0040*/ 	.word	index@(_Z9gather_v2IfEvPT_PxS1_iiiii)
        /*0044*/ 	.word	0x00000000
.L_11:


//--------------------- .nv.compat                --------------------------
	.section	.nv.compat,"",@"SHT_CUDA_COMPAT_INFO"
	.align	4
        /*0000*/ 	.byte	0x02, 0x09, 0x00, 0x00, 0x02, 0x02, 0x01, 0x00, 0x02, 0x05, 0x05, 0x00, 0x03, 0x07, 0x01, 0x01
        /*0010*/ 	.byte	0x02, 0x03, 0x00, 0x00, 0x02, 0x06, 0x01, 0x00, 0x04, 0x0b, 0x08, 0x00, 0x09, 0x00, 0x00, 0x00
        /*0020*/ 	.byte	0x00, 0x00, 0x00, 0x00


//--------------------- .nv.info._Z9gather_v2I6__halfEvPT_PxS2_iiiii --------------------------
	.section	.nv.info._Z9gather_v2I6__halfEvPT_PxS2_iiiii,"",@"SHT_CUDA_INFO"
	.sectionflags	@""
	.align	4


	//----- nvinfo : EIATTR_CUDA_API_VERSION
	.align		4
        /*0000*/ 	.byte	0x04, 0x37
        /*0002*/ 	.short	(.L_13 - .L_12)
.L_12:
        /*0004*/ 	.word	0x00000082


	//----- nvinfo : EIATTR_KPARAM_INFO
	.align		4
.L_13:
        /*0008*/ 	.byte	0x04, 0x17
        /*000a*/ 	.short	(.L_15 - .L_14)
.L_14:
        /*000c*/ 	.word	0x00000000
        /*0010*/ 	.short	0x0007
        /*0012*/ 	.short	0x0028
        /*0014*/ 	.byte	0x00, 0xf0, 0x11, 0x00


	//----- nvinfo : EIATTR_KPARAM_INFO
	.align		4
.L_15:
        /*0018*/ 	.byte	0x04, 0x17
        /*001a*/ 	.short	(.L_17 - .L_16)
.L_16:
        /*001c*/ 	.word	0x00000000
        /*0020*/ 	.short	0x0006
        /*0022*/ 	.short	0x0024
        /*0024*/ 	.byte	0x00, 0xf0, 0x11, 0x00


	//----- nvinfo : EIATTR_KPARAM_INFO
	.align		4
.L_17:
        /*0028*/ 	.byte	0x04, 0x17
        /*002a*/ 	.short	(.L_19 - .L_18)
.L_18:
        /*002c*/ 	.word	0x00000000
        /*0030*/ 	.short	0x0005
        /*0032*/ 	.short	0x0020
        /*0034*/ 	.byte	0x00, 0xf0, 0x11, 0x00


	//----- nvinfo : EIATTR_KPARAM_INFO
	.align		4
.L_19:
        /*0038*/ 	.byte	0x04, 0x17
        /*003a*/ 	.short	(.L_21 - .L_20)
.L_20:
        /*003c*/ 	.word	0x00000000
        /*0040*/ 	.short	0x0004
        /*0042*/ 	.short	0x001c
        /*0044*/ 	.byte	0x00, 0xf0, 0x11, 0x00


	//----- nvinfo : EIATTR_KPARAM_INFO
	.align		4
.L_21:
        /*0048*/ 	.byte	0x04, 0x17
        /*004a*/ 	.short	(.L_23 - .L_22)
.L_22:
        /*004c*/ 	.word	0x00000000
        /*0050*/ 	.short	0x0003
        /*0052*/ 	.short	0x0018
        /*0054*/ 	.byte	0x00, 0xf0, 0x11, 0x00


	//----- nvinfo : EIATTR_KPARAM_INFO
	.align		4
.L_23:
        /*0058*/ 	.byte	0x04, 0x17
        /*005a*/ 	.short	(.L_25 - .L_24)
.L_24:
        /*005c*/ 	.word	0x00000000
        /*0060*/ 	.short	0x0002
        /*0062*/ 	.short	0x0010
        /*0064*/ 	.byte	0x00, 0xf5, 0x21, 0x00


	//----- nvinfo : EIATTR_KPARAM_INFO
	.align		4
.L_25:
        /*0068*/ 	.byte	0x04, 0x17
        /*006a*/ 	.short	(.L_27 - .L_26)
.L_26:
        /*006c*/ 	.word	0x00000000
        /*0070*/ 	.short	0x0001
        /*0072*/ 	.short	0x0008
        /*0074*/ 	.byte	0x00, 0xf5, 0x21, 0x00


	//----- nvinfo : EIATTR_KPARAM_INFO
	.align		4
.L_27:
        /*0078*/ 	.byte	0x04, 0x17
        /*007a*/ 	.short	(.L_29 - .L_28)
.L_28:
        /*007c*/ 	.word	0x00000000
        /*0080*/ 	.short	0x0000
        /*0082*/ 	.short	0x0000
        /*0084*/ 	.byte	0x00, 0xf5, 0x21, 0x00


	//----- nvinfo : EIATTR_SPARSE_MMA_MASK
	.align		4
.L_29:
        /*0088*/ 	.byte	0x03, 0x50
        /*008a*/ 	.short	0x0000


	//----- nvinfo : EIATTR_MAXREG_COUNT
	.align		4
        /*008c*/ 	.byte	0x03, 0x1b
        /*008e*/ 	.short	0x00ff


	//----- nvinfo : EIATTR_MERCURY_ISA_VERSION
	.align		4
        /*0090*/ 	.byte	0x03, 0x5f
        /*0092*/ 	.short	0x0101


	//----- nvinfo : EIATTR_COOP_GROUP_MASK_REGIDS
	.align		4
        /*0094*/ 	.byte	0x04, 0x29
        /*0096*/ 	.short	(.L_31 - .L_30)


	//   ....[0]....
.L_30:
        /*0098*/ 	.word	0xffffffff


	//----- nvinfo : EIATTR_COOP_GROUP_INSTR_OFFSETS
	.align		4
.L_31:
        /*009c*/ 	.byte	0x04, 0x28
        /*009e*/ 	.short	(.L_33 - .L_32)


	//   ....[0]....
.L_32:
        /*00a0*/ 	.word	0x000001a0


	//----- nvinfo : EIATTR_VRC_CTA_INIT_COUNT
	.align		4
.L_33:
        /*00a4*/ 	.byte	0x02, 0x4a
	.zero		1
	.zero		1


	//----- nvinfo : EIATTR_EXIT_INSTR_OFFSETS
	.align		4
        /*00a8*/ 	.byte	0x04, 0x1c
        /*00aa*/ 	.short	(.L_35 - .L_34)


	//   ....[0]....
.L_34:
        /*00ac*/ 	.word	0x000000f0


	//   ....[1]....
        /*00b0*/ 	.word	0x00000210


	//   ....[2]....
        /*00b4*/ 	.word	0x00000410


	//   ....[3]....
        /*00b8*/ 	.word	0x00000520


	//   ....[4]....
        /*00bc*/ 	.word	0x00000610


	//   ....[5]....
        /*00c0*/ 	.word	0x00000630


	//   ....[6]....
        /*00c4*/ 	.word	0x000009a0


	//   ....[7]....
        /*00c8*/ 	.word	0x00000b70


	//   ....[8]....
        /*00cc*/ 	.word	0x00000cb0


	//   ....[9]....
        /*00d0*/ 	.word	0x00000d90


	//----- nvinfo : EIATTR_CRS_STACK_SIZE
	.align		4
.L_35:
        /*00d4*/ 	.byte	0x04, 0x1e
        /*00d6*/ 	.short	(.L_37 - .L_36)
.L_36:
        /*00d8*/ 	.word	0x00000000


	//----- nvinfo : EIATTR_CBANK_PARAM_SIZE
	.align		4
.L_37:
        /*00dc*/ 	.byte	0x03, 0x19
        /*00de*/ 	.short	0x002c


	//----- nvinfo : EIATTR_PARAM_CBANK
	.align		4
        /*00e0*/ 	.byte	0x04, 0x0a
        /*00e2*/ 	.short	(.L_39 - .L_38)
	.align		4
.L_38:
        /*00e4*/ 	.word	index@(.nv.constant0._Z9gather_v2I6__halfEvPT_PxS2_iiiii)
        /*00e8*/ 	.short	0x0380
        /*00ea*/ 	.short	0x002c


	//----- nvinfo : EIATTR_SW_WAR
	.align		4
.L_39:
        /*00ec*/ 	.byte	0x04, 0x36
        /*00ee*/ 	.short	(.L_41 - .L_40)
.L_40:
        /*00f0*/ 	.word	0x00000008
.L_41:


//--------------------- .nv.info._Z9gather_v2IfEvPT_PxS1_iiiii --------------------------
	.section	.nv.info._Z9gather_v2IfEvPT_PxS1_iiiii,"",@"SHT_CUDA_INFO"
	.sectionflags	@""
	.align	4


	//----- nvinfo : EIATTR_CUDA_API_VERSION
	.align		4
        /*0000*/ 	.byte	0x04, 0x37
        /*0002*/ 	.short	(.L_43 - .L_42)
.L_42:
        /*0004*/ 	.word	0x00000082


	//----- nvinfo : EIATTR_KPARAM_INFO
	.align		4
.L_43:
        /*0008*/ 	.byte	0x04, 0x17
        /*000a*/ 	.short	(.L_45 - .L_44)
.L_44:
        /*000c*/ 	.word	0x00000000
        /*0010*/ 	.short	0x0007
        /*0012*/ 	.short	0x0028
        /*0014*/ 	.byte	0x00, 0xf0, 0x11, 0x00


	//----- nvinfo : EIATTR_KPARAM_INFO
	.align		4
.L_45:
        /*0018*/ 	.byte	0x04, 0x17
        /*001a*/ 	.short	(.L_47 - .L_46)
.L_46:
        /*001c*/ 	.word	0x00000000
        /*0020*/ 	.short	0x0006
        /*0022*/ 	.short	0x0024
        /*0024*/ 	.byte	0x00, 0xf0, 0x11, 0x00


	//----- nvinfo : EIATTR_KPARAM_INFO
	.align		4
.L_47:
        /*0028*/ 	.byte	0x04, 0x17
        /*002a*/ 	.short	(.L_49 - .L_48)
.L_48:
        /*002c*/ 	.word	0x00000000
        /*0030*/ 	.short	0x0005
        /*0032*/ 	.short	0x0020
        /*0034*/ 	.byte	0x00, 0xf0, 0x11, 0x00


	//----- nvinfo : EIATTR_KPARAM_INFO
	.align		4
.L_49:
        /*0038*/ 	.byte	0x04, 0x17
        /*003a*/ 	.short	(.L_51 - .L_50)
.L_50:
        /*003c*/ 	.word	0x00000000
        /*0040*/ 	.short	0x0004
        /*0042*/ 	.short	0x001c
        /*0044*/ 	.byte	0x00, 0xf0, 0x11, 0x00


	//----- nvinfo : EIATTR_KPARAM_INFO
	.align		4
.L_51:
        /*0048*/ 	.byte	0x04, 0x17
        /*004a*/ 	.short	(.L_53 - .L_52)
.L_52:
        /*004c*/ 	.word	0x00000000
        /*0050*/ 	.short	0x0003
        /*0052*/ 	.short	0x0018
        /*0054*/ 	.byte	0x00, 0xf0, 0x11, 0x00


	//----- nvinfo : EIATTR_KPARAM_INFO
	.align		4
.L_53:
        /*0058*/ 	.byte	0x04, 0x17
        /*005a*/ 	.short	(.L_55 - .L_54)
.L_54:
        /*005c*/ 	.word	0x00000000
        /*0060*/ 	.short	0x0002
        /*0062*/ 	.short	0x0010
        /*0064*/ 	.byte	0x00, 0xf5, 0x21, 0x00


	//----- nvinfo : EIATTR_KPARAM_INFO
	.align		4
.L_55:
        /*0068*/ 	.byte	0x04, 0x17
        /*006a*/ 	.short	(.L_57 - .L_56)
.L_56:
        /*006c*/ 	.word	0x00000000
        /*0070*/ 	.short	0x0001
        /*0072*/ 	.short	0x0008
        /*0074*/ 	.byte	0x00, 0xf5, 0x21, 0x00


	//----- nvinfo : EIATTR_KPARAM_INFO
	.align		4
.L_57:
        /*0078*/ 	.byte	0x04, 0x17
        /*007a*/ 	.short	(.L_59 - .L_58)
.L_58:
        /*007c*/ 	.word	0x00000000
        /*0080*/ 	.short	0x0000
        /*0082*/ 	.short	0x0000
        /*0084*/ 	.byte	0x00, 0xf5, 0x21, 0x00


	//----- nvinfo : EIATTR_SPARSE_MMA_MASK
	.align		4
.L_59:
        /*0088*/ 	.byte	0x03, 0x50
        /*008a*/ 	.short	0x0000


	//----- nvinfo : EIATTR_MAXREG_COUNT
	.align		4
        /*008c*/ 	.byte	0x03, 0x1b
        /*008e*/ 	.short	0x00ff


	//----- nvinfo : EIATTR_MERCURY_ISA_VERSION
	.align		4
        /*0090*/ 	.byte	0x03, 0x5f
        /*0092*/ 	.short	0x0101


	//----- nvinfo : EIATTR_COOP_GROUP_MASK_REGIDS
	.align		4
        /*0094*/ 	.byte	0x04, 0x29
        /*0096*/ 	.short	(.L_61 - .L_60)


	//   ....[0]....
.L_60:
        /*0098*/ 	.word	0xffffffff


	//----- nvinfo : EIATTR_COOP_GROUP_INSTR_OFFSETS
	.align		4
.L_61:
        /*009c*/ 	.byte	0x04, 0x28
        /*009e*/ 	.short	(.L_63 - .L_62)


	//   ....[0]....
.L_62:
        /*00a0*/ 	.word	0x000001a0


	//----- nvinfo : EIATTR_VRC_CTA_INIT_COUNT
	.align		4
.L_63:
        /*00a4*/ 	.byte	0x02, 0x4a
	.zero		1
	.zero		1


	//----- nvinfo : EIATTR_EXIT_INSTR_OFFSETS
	.align		4
        /*00a8*/ 	.byte	0x04, 0x1c
        /*00aa*/ 	.short	(.L_65 - .L_64)


	//   ....[0]....
.L_64:
        /*00ac*/ 	.word	0x000000f0


	//   ....[1]....
        /*00b0*/ 	.word	0x00000210


	//   ....[2]....
        /*00b4*/ 	.word	0x00000410


	//   ....[3]....
        /*00b8*/ 	.word	0x00000520


	//   ....[4]....
        /*00bc*/ 	.word	0x00000610


	//   ....[5]....
        /*00c0*/ 	.word	0x00000630


	//   ....[6]....
        /*00c4*/ 	.word	0x000009a0


	//   ....[7]....
        /*00c8*/ 	.word	0x00000b70


	//   ....[8]....
        /*00cc*/ 	.word	0x00000cb0


	//   ....[9]....
        /*00d0*/ 	.word	0x00000d90


	//----- nvinfo : EIATTR_CRS_STACK_SIZE
	.align		4
.L_65:
        /*00d4*/ 	.byte	0x04, 0x1e
        /*00d6*/ 	.short	(.L_67 - .L_66)
.L_66:
        /*00d8*/ 	.word	0x00000000


	//----- nvinfo : EIATTR_CBANK_PARAM_SIZE
	.align		4
.L_67:
        /*00dc*/ 	.byte	0x03, 0x19
        /*00de*/ 	.short	0x002c


	//----- nvinfo : EIATTR_PARAM_CBANK
	.align		4
        /*00e0*/ 	.byte	0x04, 0x0a
        /*00e2*/ 	.short	(.L_69 - .L_68)
	.align		4
.L_68:
        /*00e4*/ 	.word	index@(.nv.constant0._Z9gather_v2IfEvPT_PxS1_iiiii)
        /*00e8*/ 	.short	0x0380
        /*00ea*/ 	.short	0x002c


	//----- nvinfo : EIATTR_SW_WAR
	.align		4
.L_69:
        /*00ec*/ 	.byte	0x04, 0x36
        /*00ee*/ 	.short	(.L_71 - .L_70)
.L_70:
        /*00f0*/ 	.word	0x00000008
.L_71:


//--------------------- .nv.callgraph             --------------------------
	.section	.nv.callgraph,"",@"SHT_CUDA_CALLGRAPH"
	.align	4
	.sectionentsize	8
	.align		4
        /*0000*/ 	.word	0x00000000
	.align		4
        /*0004*/ 	.word	0xffffffff
	.align		4
        /*0008*/ 	.word	0x00000000
	.align		4
        /*000c*/ 	.word	0xfffffffe
	.align		4
        /*0010*/ 	.word	0x00000000
	.align		4
        /*0014*/ 	.word	0xfffffffd
	.align		4
        /*0018*/ 	.word	0x00000000
	.align		4
        /*001c*/ 	.word	0xfffffffc


//--------------------- .text._Z9gather_v2I6__halfEvPT_PxS2_iiiii --------------------------
	.section	.text._Z9gather_v2I6__halfEvPT_PxS2_iiiii,"ax",@progbits
	.align	128
        .global         _Z9gather_v2I6__halfEvPT_PxS2_iiiii
        .type           _Z9gather_v2I6__halfEvPT_PxS2_iiiii,@function
        .size           _Z9gather_v2I6__halfEvPT_PxS2_iiiii,(.L_x_24 - _Z9gather_v2I6__halfEvPT_PxS2_iiiii)
        .other          _Z9gather_v2I6__halfEvPT_PxS2_iiiii,@"STO_CUDA_ENTRY STV_DEFAULT"
_Z9gather_v2I6__halfEvPT_PxS2_iiiii:
.text._Z9gather_v2I6__halfEvPT_PxS2_iiiii:
[----:B------:R-:W-:Y:S01]  /*0000*/  LDC R1, c[0x0][0x37c] ;  /* 0x0000df00ff017b82 */ /* 0x000fe20000000800 */
[----:B------:R-:W0:Y:S07]  /*0010*/  S2R R2, SR_TID.X ;  /* 0x0000000000027919 */ /* 0x000e2e0000002100 */
[----:B------:R-:W1:Y:S01]  /*0020*/  LDC R0, c[0x0][0x364] ;  /* 0x0000d900ff007b82 */ /* 0x000e620000000800 */
[----:B------:R-:W2:Y:S01]  /*0030*/  LDCU UR8, c[0x0][0x3a0] ;  /* 0x00007400ff0877ac */ /* 0x000ea20008000800 */
[----:B------:R-:W1:Y:S01]  /*0040*/  S2R R3, SR_TID.Y ;  /* 0x0000000000037919 */ /* 0x000e620000002200 */
[----:B------:R-:W3:Y:S05]  /*0050*/  LDCU UR9, c[0x0][0x39c] ;  /* 0x00007380ff0977ac */ /* 0x000eea0008000800 */
[----:B------:R-:W0:Y:S08]  /*0060*/  S2UR UR5, SR_CTAID.X ;  /* 0x00000000000579c3 */ /* 0x000e300000002500 */
[----:B------:R-:W0:Y:S08]  /*0070*/  LDC R5, c[0x0][0x360] ;  /* 0x0000d800ff057b82 */ /* 0x000e300000000800 */
[----:B------:R-:W4:Y:S08]  /*0080*/  LDC R10, c[0x0][0x3a8] ;  /* 0x0000ea00ff0a7b82 */ /* 0x000f300000000800 */
[----:B------:R-:W1:Y:S01]  /*0090*/  S2UR UR4, SR_CTAID.Y ;  /* 0x00000000000479c3 */ /* 0x000e620000002600 */
[----:B0-----:R-:W-:-:S04]  /*00a0*/  IMAD R5, R5, UR5, R2 ;  /* 0x0000000505057c24 */ /* 0x001fc8000f8e0202 */
[----:B----4-:R-:W-:-:S05]  /*00b0*/  IMAD R5, R5, R10, RZ ;  /* 0x0000000a05057224 */ /* 0x010fca00078e02ff */
[----:B--2---:R-:W-:Y:S01]  /*00c0*/  ISETP.GE.AND P0, PT, R5, UR8, PT ;  /* 0x0000000805007c0c */ /* 0x004fe2000bf06270 */
[----:B-1----:R-:W-:-:S05]  /*00d0*/  IMAD R3, R0, UR4, R3 ;  /* 0x0000000400037c24 */ /* 0x002fca000f8e0203 */
[----:B---3--:R-:W-:-:S13]  /*00e0*/  ISETP.GE.OR P0, PT, R3, UR9, P0 ;  /* 0x0000000903007c0c */ /* 0x008fda0008706670 */
[----:B------:R-:W-:Y:S05]  /*00f0*/  @P0 EXIT ;  /* 0x000000000000094d */ /* 0x000fea0003800000 */
[----:B------:R-:W-:Y:S01]  /*0100*/  ISETP.NE.AND P0, PT, R2, RZ, PT ;  /* 0x000000ff0200720c */ /* 0x000fe20003f05270 */
[----:B------:R-:W0:Y:S01]  /*0110*/  LDCU.64 UR6, c[0x0][0x358] ;  /* 0x00006b00ff0677ac */ /* 0x000e220008000a00 */
[----:B------:R-:W1:Y:S11]  /*0120*/  LDCU UR4, c[0x0][0x3a4] ;  /* 0x00007480ff0477ac */ /* 0x000e760008000800 */
[----:B------:R-:W2:Y:S02]  /*0130*/  @!P0 LDC.64 R6, c[0x0][0x388] ;  /* 0x0000e200ff068b82 */ /* 0x000ea40000000a00 */
[----:B--2---:R-:W-:-:S05]  /*0140*/  @!P0 IMAD.WIDE.U32 R6, R3, 0x8, R6 ;  /* 0x0000000803068825 */ /* 0x004fca00078e0006 */
[----:B0-----:R-:W2:Y:S01]  /*0150*/  @!P0 LDG.E R8, desc[UR6][R6.64] ;  /* 0x0000000606088981 */ /* 0x001ea2000c1e1900 */
[----:B------:R-:W-:Y:S01]  /*0160*/  IMAD.IADD R0, R5, 0x1, R10 ;  /* 0x0000000105007824 */ /* 0x000fe200078e020a */
[----:B------:R-:W0:Y:S04]  /*0170*/  S2R R2, SR_CTAID.Z ;  /* 0x0000000000027919 */ /* 0x000e280000002700 */
[----:B------:R-:W-:Y:S01]  /*0180*/  ISETP.GE.AND P0, PT, R0, UR8, PT ;  /* 0x0000000800007c0c */ /* 0x000fe2000bf06270 */
[C---:B0-----:R-:W-:Y:S01]  /*0190*/  IMAD R4, R2.reuse, UR9, R3 ;  /* 0x0000000902047c24 */ /* 0x041fe2000f8e0203 */
[----:B--2---:R-:W1:Y:S02]  /*01a0*/  SHFL.IDX PT, R8, R8, RZ, 0x1f ;  /* 0x00001fff08087589 */ /* 0x004e6400000e0000 */
[----:B-1----:R-:W-:-:S02]  /*01b0*/  IMAD R3, R2, UR4, R8 ;  /* 0x0000000402037c24 */ /* 0x002fc4000f8e0208 */
[--C-:B------:R-:W-:Y:S02]  /*01c0*/  IMAD R2, R4, UR8, R5.reuse ;  /* 0x0000000804027c24 */ /* 0x100fe4000f8e0205 */
[----:B------:R-:W-:-:S05]  /*01d0*/  IMAD R0, R3, UR8, R5 ;  /* 0x0000000803007c24 */ /* 0x000fca000f8e0205 */
[----:B------:R-:W-:Y:S05]  /*01e0*/  @!P0 BRA `(.L_x_0) ;  /* 0x0000000000d08947 */ /* 0x000fea0003800000 */
[----:B------:R-:W-:-:S04]  /*01f0*/  IADD3 R6, PT, PT, -R5, UR8, RZ ;  /* 0x0000000805067c10 */ /* 0x000fc8000fffe1ff */
[----:B------:R-:W-:-:S13]  /*0200*/  ISETP.GE.AND P0, PT, R6, 0x1, PT ;  /* 0x000000010600780c */ /* 0x000fda0003f06270 */
[----:B------:R-:W-:Y:S05]  /*0210*/  @!P0 EXIT ;  /* 0x000000000000894d */ /* 0x000fea0003800000 */
[----:B------:R-:W-:Y:S01]  /*0220*/  VIADD R7, R5, -UR8 ;  /* 0x8000000805077c36 */ /* 0x000fe20008000000 */
[----:B------:R-:W-:Y:S01]  /*0230*/  LOP3.LUT R14, R6, 0x3, RZ, 0xc0, !PT ;  /* 0x00000003060e7812 */ /* 0x000fe200078ec0ff */
[----:B------:R-:W-:Y:S01]  /*0240*/  BSSY.RECONVERGENT B0, `(.L_x_1) ;  /* 0x000001c000007945 */ /* 0x000fe20003800200 */
[----:B------:R-:W-:Y:S02]  /*0250*/  HFMA2 R16, -RZ, RZ, 0, 0 ;  /* 0x00000000ff107431 */ /* 0x000fe400000001ff */
[----:B------:R-:W-:Y:S02]  /*0260*/  ISETP.GT.U32.AND P1, PT, R7, -0x4, PT ;  /* 0xfffffffc0700780c */ /* 0x000fe40003f24070 */
[----:B------:R-:W-:-:S11]  /*0270*/  ISETP.NE.AND P0, PT, R14, RZ, PT ;  /* 0x000000ff0e00720c */ /* 0x000fd60003f05270 */
[----:B------:R-:W-:Y:S05]  /*0280*/  @P1 BRA `(.L_x_2) ;  /* 0x00000000005c1947 */ /* 0x000fea0003800000 */
[----:B------:R-:W0:Y:S01]  /*0290*/  LDC.64 R8, c[0x0][0x390] ;  /* 0x0000e400ff087b82 */ /* 0x000e220000000a00 */
[----:B------:R-:W-:-:S05]  /*02a0*/  LOP3.LUT R16, R6, 0x7ffffffc, RZ, 0xc0, !PT ;  /* 0x7ffffffc06107812 */ /* 0x000fca00078ec0ff */
[----:B------:R-:W-:Y:S02]  /*02b0*/  IMAD.MOV R15, RZ, RZ, -R16 ;  /* 0x000000ffff0f7224 */ /* 0x000fe400078e0a10 */
[----:B------:R-:W1:Y:S01]  /*02c0*/  LDC.64 R10, c[0x0][0x380] ;  /* 0x0000e000ff0a7b82 */ /* 0x000e620000000a00 */
[----:B0-----:R-:W-:-:S04]  /*02d0*/  IADD3 R6, P1, PT, R8, 0x4, RZ ;  /* 0x0000000408067810 */ /* 0x001fc80007f3e0ff */
[----:B------:R-:W-:Y:S02]  /*02e0*/  IADD3.X R7, PT, PT, RZ, R9, RZ, P1, !PT ;  /* 0x00000009ff077210 */ /* 0x000fe40000ffe4ff */
[----:B-1----:R-:W-:-:S05]  /*02f0*/  IADD3 R8, P2, PT, R10, 0x4, RZ ;  /* 0x000000040a087810 */ /* 0x002fca0007f5e0ff */
[----:B------:R-:W-:-:S08]  /*0300*/  IMAD.X R9, RZ, RZ, R11, P2 ;  /* 0x000000ffff097224 */ /* 0x000fd000010e060b */
.L_x_3:
[----:B------:R-:W-:-:S05]  /*0310*/  IMAD.WIDE R12, R0, 0x2, R8 ;  /* 0x00000002000c7825 */ /* 0x000fca00078e0208 */
[----:B0-----:R-:W2:Y:S01]  /*0320*/  LDG.E.U16 R17, desc[UR6][R12.64+-0x4] ;  /* 0xfffffc060c117981 */ /* 0x001ea2000c1e1500 */
[----:B------:R-:W-:-:S05]  /*0330*/  IMAD.WIDE R10, R2, 0x2, R6 ;  /* 0x00000002020a7825 */ /* 0x000fca00078e0206 */
[----:B--2---:R0:W-:Y:S04]  /*0340*/  STG.E.U16 desc[UR6][R10.64+-0x4], R17 ;  /* 0xfffffc110a007986 */ /* 0x0041e8000c101506 */
[----:B------:R-:W2:Y:S04]  /*0350*/  LDG.E.U16 R19, desc[UR6][R12.64+-0x2] ;  /* 0xfffffe060c137981 */ /* 0x000ea8000c1e1500 */
[----:B--2---:R0:W-:Y:S04]  /*0360*/  STG.E.U16 desc[UR6][R10.64+-0x2], R19 ;  /* 0xfffffe130a007986 */ /* 0x0041e8000c101506 */
[----:B------:R-:W2:Y:S04]  /*0370*/  LDG.E.U16 R21, desc[UR6][R12.64] ;  /* 0x000000060c157981 */ /* 0x000ea8000c1e1500 */
[----:B--2---:R0:W-:Y:S04]  /*0380*/  STG.E.U16 desc[UR6][R10.64], R21 ;  /* 0x000000150a007986 */ /* 0x0041e8000c101506 */
[----:B------:R-:W2:Y:S01]  /*0390*/  LDG.E.U16 R23, desc[UR6][R12.64+0x2] ;  /* 0x000002060c177981 */ /* 0x000ea2000c1e1500 */
[----:B------:R-:W-:Y:S01]  /*03a0*/  IADD3 R15, PT, PT, R15, 0x4, RZ ;  /* 0x000000040f0f7810 */ /* 0x000fe20007ffe0ff */
[----:B------:R-:W-:Y:S01]  /*03b0*/  VIADD R2, R2, 0x4 ;  /* 0x0000000402027836 */ /* 0x000fe20000000000 */
[----:B------:R-:W-:-:S02]  /*03c0*/  IADD3 R0, PT, PT, R0, 0x4, RZ ;  /* 0x0000000400007810 */ /* 0x000fc40007ffe0ff */
[----:B------:R-:W-:Y:S01]  /*03d0*/  ISETP.NE.AND P1, PT, R15, RZ, PT ;  /* 0x000000ff0f00720c */ /* 0x000fe20003f25270 */
[----:B--2---:R0:W-:-:S12]  /*03e0*/  STG.E.U16 desc[UR6][R10.64+0x2], R23 ;  /* 0x000002170a007986 */ /* 0x0041d8000c101506 */
[----:B------:R-:W-:Y:S05]  /*03f0*/  @P1 BRA `(.L_x_3) ;  /* 0xfffffffc00c41947 */ /* 0x000fea000383ffff */
.L_x_2:
[----:B------:R-:W-:Y:S05]  /*0400*/  BSYNC.RECONVERGENT B0 ;  /* 0x0000000000007941 */ /* 0x000fea0003800200 */
.L_x_1:
[----:B------:R-:W-:Y:S05]  /*0410*/  @!P0 EXIT ;  /* 0x000000000000894d */ /* 0x000fea0003800000 */
[----:B------:R-:W1:Y:S01]  /*0420*/  LDC.64 R6, c[0x0][0x380] ;  /* 0x0000e000ff067b82 */ /* 0x000e620000000a00 */
[----:B------:R-:W0:Y:S01]  /*0430*/  LDCU UR4, c[0x0][0x3a0] ;  /* 0x00007400ff0477ac */ /* 0x000e220008000800 */
[----:B------:R-:W-:Y:S01]  /*0440*/  IMAD.IADD R5, R5, 0x1, R16 ;  /* 0x0000000105057824 */ /* 0x000fe200078e0210 */
[----:B------:R-:W-:-:S05]  /*0450*/  IADD3 R14, PT, PT, -R14, RZ, RZ ;  /* 0x000000ff0e0e7210 */ /* 0x000fca0007ffe1ff */
[----:B------:R-:W2:Y:S01]  /*0460*/  LDC.64 R8, c[0x0][0x390] ;  /* 0x0000e400ff087b82 */ /* 0x000ea20000000a00 */
[--C-:B0-----:R-:W-:Y:S02]  /*0470*/  IMAD R11, R3, UR4, R5.reuse ;  /* 0x00000004030b7c24 */ /* 0x101fe4000f8e0205 */
[----:B------:R-:W-:-:S07]  /*0480*/  IMAD R13, R4, UR4, R5 ;  /* 0x00000004040d7c24 */ /* 0x000fce000f8e0205 */
.L_x_4:
[----:B01----:R-:W-:-:S06]  /*0490*/  IMAD.WIDE R2, R11, 0x2, R6 ;  /* 0x000000020b027825 */ /* 0x003fcc00078e0206 */
[----:B------:R-:W3:Y:S01]  /*04a0*/  LDG.E.U16 R3, desc[UR6][R2.64] ;  /* 0x0000000602037981 */ /* 0x000ee2000c1e1500 */
[----:B--2---:R-:W-:Y:S01]  /*04b0*/  IMAD.WIDE R4, R13, 0x2, R8 ;  /* 0x000000020d047825 */ /* 0x004fe200078e0208 */
[----:B------:R-:W-:-:S03]  /*04c0*/  IADD3 R11, PT, PT, R11, 0x1, RZ ;  /* 0x000000010b0b7810 */ /* 0x000fc60007ffe0ff */
[----:B------:R-:W-:Y:S02]  /*04d0*/  VIADD R14, R14, 0x1 ;  /* 0x000000010e0e7836 */ /* 0x000fe40000000000 */
[----:B------:R-:W-:-:S03]  /*04e0*/  VIADD R13, R13, 0x1 ;  /* 0x000000010d0d7836 */ /* 0x000fc60000000000 */
[----:B------:R-:W-:Y:S01]  /*04f0*/  ISETP.NE.AND P0, PT, R14, RZ, PT ;  /* 0x000000ff0e00720c */ /* 0x000fe20003f05270 */
[----:B---3--:R0:W-:-:S12]  /*0500*/  STG.E.U16 desc[UR6][R4.64], R3 ;  /* 0x0000000304007986 */ /* 0x0081d8000c101506 */
[----:B------:R-:W-:Y:S05]  /*0510*/  @P0 BRA `(.L_x_4) ;  /* 0xfffffffc00dc0947 */ /* 0x000fea000383ffff */
[----:B------:R-:W-:Y:S05]  /*0520*/  EXIT ;  /* 0x000000000000794d */ /* 0x000fea0003800000 */
.L_x_0:
[----:B------:R-:W0:Y:S08]  /*0530*/  LDC R11, c[0x0][0x380] ;  /* 0x0000e000ff0b7b82 */ /* 0x000e300000000800 */
[----:B------:R-:W1:Y:S01]  /*0540*/  LDC R9, c[0x0][0x390] ;  /* 0x0000e400ff097b82 */ /* 0x000e620000000800 */
[----:B0-----:R-:W-:-:S05]  /*0550*/  IMAD.U32 R6, R0, 0x2, R11 ;  /* 0x0000000200067824 */ /* 0x001fca00078e000b */
[----:B------:R-:W-:Y:S02]  /*0560*/  LOP3.LUT P1, RZ, R6, 0xf, RZ, 0xc0, !PT ;  /* 0x0000000f06ff7812 */ /* 0x000fe4000782c0ff */
[----:B-1----:R-:W-:-:S04]  /*0570*/  LEA R7, R2, R9, 0x1 ;  /* 0x0000000902077211 */ /* 0x002fc800078e08ff */
[----:B------:R-:W-:-:S04]  /*0580*/  LOP3.LUT P0, RZ, R7, 0xf, RZ, 0xc0, !PT ;  /* 0x0000000f07ff7812 */ /* 0x000fc8000780c0ff */
[----:B------:R-:W-:-:S13]  /*0590*/  PLOP3.LUT P0, PT, P0, P1, PT, 0xf8, 0x8f ;  /* 0x00000000008f781c */ /* 0x000fda0000703f70 */
[----:B------:R-:W-:Y:S05]  /*05a0*/  @P0 BRA `(.L_x_5) ;  /* 0x00000000001c0947 */ /* 0x000fea0003800000 */
[----:B------:R-:W0:Y:S08]  /*05b0*/  LDC.64 R4, c[0x0][0x380] ;  /* 0x0000e000ff047b82 */ /* 0x000e300000000a00 */
[----:B------:R-:W1:Y:S01]  /*05c0*/  LDC.64 R6, c[0x0][0x390] ;  /* 0x0000e400ff067b82 */ /* 0x000e620000000a00 */
[----:B0-----:R-:W-:-:S05]  /*05d0*/  IMAD.WIDE R4, R0, 0x2, R4 ;  /* 0x0000000200047825 */ /* 0x001fca00078e0204 */
[----:B------:R-:W2:Y:S01]  /*05e0*/  LDG.E.128 R8, desc[UR6][R4.64] ;  /* 0x0000000604087981 */ /* 0x000ea2000c1e1d00 */
[----:B-1----:R-:W-:-:S05]  /*05f0*/  IMAD.WIDE R2, R2, 0x2, R6 ;  /* 0x0000000202027825 */ /* 0x002fca00078e0206 */
[----:B--2---:R-:W-:Y:S01]  /*0600*/  STG.E.128 desc[UR6][R2.64], R8 ;  /* 0x0000000802007986 */ /* 0x004fe2000c101d06 */
[----:B------:R-:W-:Y:S05]  /*0610*/  EXIT ;  /* 0x000000000000794d */ /* 0x000fea0003800000 */
.L_x_5:
[----:B------:R-:W-:-:S13]  /*0620*/  ISETP.GE.AND P0, PT, R10, 0x1, PT ;  /* 0x000000010a00780c */ /* 0x000fda0003f06270 */
[----:B------:R-:W-:Y:S05]  /*0630*/  @!P0 EXIT ;  /* 0x000000000000894d */ /* 0x000fea0003800000 */
[C---:B------:R-:W-:Y:S02]  /*0640*/  ISETP.GE.U32.AND P1, PT, R10.reuse, 0x10, PT ;  /* 0x000000100a00780c */ /* 0x040fe40003f26070 */
[----:B------:R-:W-:Y:S02]  /*0650*/  LOP3.LUT R18, R10, 0xf, RZ, 0xc0, !PT ;  /* 0x0000000f0a127812 */ /* 0x000fe400078ec0ff */
[----:B------:R-:W-:Y:S02]  /*0660*/  MOV R7, RZ ;  /* 0x000000ff00077202 */ /* 0x000fe40000000f00 */
[----:B------:R-:W-:-:S07]  /*0670*/  ISETP.NE.AND P0, PT, R18, RZ, PT ;  /* 0x000000ff1200720c */ /* 0x000fce0003f05270 */
[----:B------:R-:W-:Y:S06]  /*0680*/  @!P1 BRA `(.L_x_6) ;  /* 0x0000000000c49947 */ /* 0x000fec0003800000 */
[----:B------:R-:W0:Y:S01]  /*0690*/  LDC R12, c[0x0][0x394] ;  /* 0x0000e500ff0c7b82 */ /* 0x000e220000000800 */
[----:B------:R-:W-:Y:S01]  /*06a0*/  LOP3.LUT R7, R10, 0x7ffffff0, RZ, 0xc0, !PT ;  /* 0x7ffffff00a077812 */ /* 0x000fe200078ec0ff */
[----:B------:R-:W-:Y:S01]  /*06b0*/  IMAD.MOV.U32 R19, RZ, RZ, R0 ;  /* 0x000000ffff137224 */ /* 0x000fe200078e0000 */
[----:B------:R-:W-:Y:S02]  /*06c0*/  IADD3 R10, P2, PT, R11, 0x10, RZ ;  /* 0x000000100b0a7810 */ /* 0x000fe40007f5e0ff */
[----:B------:R-:W-:Y:S01]  /*06d0*/  IADD3 R8, P1, PT, R9, 0x10, RZ ;  /* 0x0000001009087810 */ /* 0x000fe20007f3e0ff */
[----:B------:R-:W-:Y:S01]  /*06e0*/  IMAD.MOV R6, RZ, RZ, -R7 ;  /* 0x000000ffff067224 */ /* 0x000fe200078e0a07 */
[----:B------:R-:W-:Y:S01]  /*06f0*/  MOV R17, R2 ;  /* 0x0000000200117202 */ /* 0x000fe20000000f00 */
[----:B------:R-:W1:Y:S01]  /*0700*/  LDC R13, c[0x0][0x384] ;  /* 0x0000e100ff0d7b82 */ /* 0x000e620000000800 */
[----:B0-----:R-:W-:Y:S01]  /*0710*/  IADD3.X R9, PT, PT, RZ, R12, RZ, P1, !PT ;  /* 0x0000000cff097210 */ /* 0x001fe20000ffe4ff */
[----:B-1----:R-:W-:-:S08]  /*0720*/  IMAD.X R11, RZ, RZ, R13, P2 ;  /* 0x000000ffff0b7224 */ /* 0x002fd000010e060d */
.L_x_7:
[----:B------:R-:W-:-:S05]  /*0730*/  IMAD.WIDE R14, R19, 0x2, R10 ;  /* 0x00000002130e7825 */ /* 0x000fca00078e020a */
[----:B----4-:R-:W2:Y:S01]  /*0740*/  LDG.E.U16 R21, desc[UR6][R14.64+-0x10] ;  /* 0xfffff0060e157981 */ /* 0x010ea2000c1e1500 */
[----:B------:R-:W-:-:S05]  /*0750*/  IMAD.WIDE R12, R17, 0x2, R8 ;  /* 0x00000002110c7825 */ /* 0x000fca00078e0208 */
[----:B--2---:R0:W-:Y:S04]  /*0760*/  STG.E.U16 desc[UR6][R12.64+-0x10], R21 ;  /* 0xfffff0150c007986 */ /* 0x0041e8000c101506 */
[----:B------:R-:W2:Y:S04]  /*0770*/  LDG.E.U16 R23, desc[UR6][R14.64+-0xe] ;  /* 0xfffff2060e177981 */ /* 0x000ea8000c1e1500 */
[----:B--2---:R1:W-:Y:S04]  /*0780*/  STG.E.U16 desc[UR6][R12.64+-0xe], R23 ;  /* 0xfffff2170c007986 */ /* 0x0043e8000c101506 */
[----:B------:R-:W2:Y:S04]  /*0790*/  LDG.E.U16 R25, desc[UR6][R14.64+-0xc] ;  /* 0xfffff4060e197981 */ /* 0x000ea8000c1e1500 */
[----:B--2---:R2:W-:Y:S04]  /*07a0*/  STG.E.U16 desc[UR6][R12.64+-0xc], R25 ;  /* 0xfffff4190c007986 */ /* 0x0045e8000c101506 */
[----:B------:R-:W3:Y:S04]  /*07b0*/  LDG.E.U16 R27, desc[UR6][R14.64+-0xa] ;  /* 0xfffff6060e1b7981 */ /* 0x000ee8000c1e1500 */
[----:B---3--:R3:W-:Y:S04]  /*07c0*/  STG.E.U16 desc[UR6][R12.64+-0xa], R27 ;  /* 0xfffff61b0c007986 */ /* 0x0087e8000c101506 */
[----:B------:R-:W4:Y:S04]  /*07d0*/  LDG.E.U16 R29, desc[UR6][R14.64+-0x8] ;  /* 0xfffff8060e1d7981 */ /* 0x000f28000c1e1500 */
[----:B----4-:R4:W-:Y:S04]  /*07e0*/  STG.E.U16 desc[UR6][R12.64+-0x8], R29 ;  /* 0xfffff81d0c007986 */ /* 0x0109e8000c101506 */
[----:B------:R-:W5:Y:S04]  /*07f0*/  LDG.E.U16 R16, desc[UR6][R14.64+-0x6] ;  /* 0xfffffa060e107981 */ /* 0x000f68000c1e1500 */
[----:B-----5:R5:W-:Y:S04]  /*0800*/  STG.E.U16 desc[UR6][R12.64+-0x6], R16 ;  /* 0xfffffa100c007986 */ /* 0x020be8000c101506 */
[----:B0-----:R-:W2:Y:S04]  /*0810*/  LDG.E.U16 R21, desc[UR6][R14.64+-0x4] ;  /* 0xfffffc060e157981 */ /* 0x001ea8000c1e1500 */
[----:B--2---:R0:W-:Y:S04]  /*0820*/  STG.E.U16 desc[UR6][R12.64+-0x4], R21 ;  /* 0xfffffc150c007986 */ /* 0x0041e8000c101506 */
[----:B-1----:R-:W2:Y:S04]  /*0830*/  LDG.E.U16 R23, desc[UR6][R14.64+-0x2] ;  /* 0xfffffe060e177981 */ /* 0x002ea8000c1e1500 */
[----:B--2---:R1:W-:Y:S04]  /*0840*/  STG.E.U16 desc[UR6][R12.64+-0x2], R23 ;  /* 0xfffffe170c007986 */ /* 0x0043e8000c101506 */
[----:B------:R-:W2:Y:S04]  /*0850*/  LDG.E.U16 R25, desc[UR6][R14.64] ;  /* 0x000000060e197981 */ /* 0x000ea8000c1e1500 */
[----:B--2---:R2:W-:Y:S04]  /*0860*/  STG.E.U16 desc[UR6][R12.64], R25 ;  /* 0x000000190c007986 */ /* 0x0045e8000c101506 */
[----:B---3--:R-:W3:Y:S04]  /*0870*/  LDG.E.U16 R27, desc[UR6][R14.64+0x2] ;  /* 0x000002060e1b7981 */ /* 0x008ee8000c1e1500 */
[----:B---3--:R3:W-:Y:S04]  /*0880*/  STG.E.U16 desc[UR6][R12.64+0x2], R27 ;  /* 0x0000021b0c007986 */ /* 0x0087e8000c101506 */
[----:B----4-:R-:W4:Y:S04]  /*0890*/  LDG.E.U16 R29, desc[UR6][R14.64+0x4] ;  /* 0x000004060e1d7981 */ /* 0x010f28000c1e1500 */
[----:B----4-:R4:W-:Y:S04]  /*08a0*/  STG.E.U16 desc[UR6][R12.64+0x4], R29 ;  /* 0x0000041d0c007986 */ /* 0x0109e8000c101506 */
[----:B-----5:R-:W5:Y:S04]  /*08b0*/  LDG.E.U16 R16, desc[UR6][R14.64+0x6] ;  /* 0x000006060e107981 */ /* 0x020f68000c1e1500 */
[----:B-----5:R4:W-:Y:S04]  /*08c0*/  STG.E.U16 desc[UR6][R12.64+0x6], R16 ;  /* 0x000006100c007986 */ /* 0x0209e8000c101506 */
[----:B0-----:R-:W5:Y:S04]  /*08d0*/  LDG.E.U16 R21, desc[UR6][R14.64+0x8] ;  /* 0x000008060e157981 */ /* 0x001f68000c1e1500 */
[----:B-----5:R4:W-:Y:S04]  /*08e0*/  STG.E.U16 desc[UR6][R12.64+0x8], R21 ;  /* 0x000008150c007986 */ /* 0x0209e8000c101506 */
[----:B-1----:R-:W5:Y:S04]  /*08f0*/  LDG.E.U16 R23, desc[UR6][R14.64+0xa] ;  /* 0x00000a060e177981 */ /* 0x002f68000c1e1500 */
[----:B-----5:R4:W-:Y:S04]  /*0900*/  STG.E.U16 desc[UR6][R12.64+0xa], R23 ;  /* 0x00000a170c007986 */ /* 0x0209e8000c101506 */
[----:B--2---:R-:W2:Y:S04]  /*0910*/  LDG.E.U16 R25, desc[UR6][R14.64+0xc] ;  /* 0x00000c060e197981 */ /* 0x004ea8000c1e1500 */
[----:B--2---:R4:W-:Y:S04]  /*0920*/  STG.E.U16 desc[UR6][R12.64+0xc], R25 ;  /* 0x00000c190c007986 */ /* 0x0049e8000c101506 */
[----:B---3--:R-:W2:Y:S01]  /*0930*/  LDG.E.U16 R27, desc[UR6][R14.64+0xe] ;  /* 0x00000e060e1b7981 */ /* 0x008ea2000c1e1500 */
[----:B------:R-:W-:Y:S01]  /*0940*/  IADD3 R6, PT, PT, R6, 0x10, RZ ;  /* 0x0000001006067810 */ /* 0x000fe20007ffe0ff */
[----:B------:R-:W-:Y:S01]  /*0950*/  VIADD R17, R17, 0x10 ;  /* 0x0000001011117836 */ /* 0x000fe20000000000 */
[----:B------:R-:W-:-:S02]  /*0960*/  IADD3 R19, PT, PT, R19, 0x10, RZ ;  /* 0x0000001013137810 */ /* 0x000fc40007ffe0ff */
[----:B------:R-:W-:Y:S01]  /*0970*/  ISETP.NE.AND P1, PT, R6, RZ, PT ;  /* 0x000000ff0600720c */ /* 0x000fe20003f25270 */
[----:B--2---:R4:W-:-:S12]  /*0980*/  STG.E.U16 desc[UR6][R12.64+0xe], R27 ;  /* 0x00000e1b0c007986 */ /* 0x0049d8000c101506 */
[----:B------:R-:W-:Y:S05]  /*0990*/  @P1 BRA `(.L_x_7) ;  /* 0xfffffffc00641947 */ /* 0x000fea000383ffff */
.L_x_6:
[----:B------:R-:W-:Y:S05]  /*09a0*/  @!P0 EXIT ;  /* 0x000000000000894d */ /* 0x000fea0003800000 */
[----:B------:R-:W0:Y:S01]  /*09b0*/  LDCU UR4, c[0x0][0x3a8] ;  /* 0x00007500ff0477ac */ /* 0x000e220008000800 */
[----:B------:R-:W-:Y:S01]  /*09c0*/  ISETP.GE.U32.AND P0, PT, R18, 0x8, PT ;  /* 0x000000081200780c */ /* 0x000fe20003f06070 */
[----:B0-----:R-:W-:-:S12]  /*09d0*/  ULOP3.LUT UR5, UR4, 0x7, URZ, 0xc0, !UPT ;  /* 0x0000000704057892 */ /* 0x001fd8000f8ec0ff */
[----:B------:R-:W-:Y:S05]  /*09e0*/  @!P0 BRA `(.L_x_8) ;  /* 0x00000000005c8947 */ /* 0x000fea0003800000 */
[----:B------:R-:W0:Y:S01]  /*09f0*/  LDC.64 R8, c[0x0][0x380] ;  /* 0x0000e000ff087b82 */ /* 0x000e220000000a00 */
[----:B------:R-:W-:-:S04]  /*0a00*/  IMAD.IADD R11, R0, 0x1, R7 ;  /* 0x00000001000b7824 */ /* 0x000fc800078e0207 */
[----:B0-----:R-:W-:-:S03]  /*0a10*/  IMAD.WIDE R8, R11, 0x2, R8 ;  /* 0x000000020b087825 */ /* 0x001fc600078e0208 */
[----:B------:R-:W0:Y:S02]  /*0a20*/  LDC.64 R10, c[0x0][0x390] ;  /* 0x0000e400ff0a7b82 */ /* 0x000e240000000a00 */
[----:B------:R-:W2:Y:S01]  /*0a30*/  LDG.E.U16 R15, desc[UR6][R8.64] ;  /* 0x00000006080f7981 */ /* 0x000ea2000c1e1500 */
[----:B----4-:R-:W-:-:S05]  /*0a40*/  IADD3 R13, PT, PT, R2, R7, RZ ;  /* 0x00000007020d7210 */ /* 0x010fca0007ffe0ff */
[----:B0-----:R-:W-:-:S05]  /*0a50*/  IMAD.WIDE R10, R13, 0x2, R10 ;  /* 0x000000020d0a7825 */ /* 0x001fca00078e020a */
[----:B--2---:R0:W-:Y:S04]  /*0a60*/  STG.E.U16 desc[UR6][R10.64], R15 ;  /* 0x0000000f0a007986 */ /* 0x0041e8000c101506 */
[----:B------:R-:W2:Y:S04]  /*0a70*/  LDG.E.U16 R13, desc[UR6][R8.64+0x2] ;  /* 0x00000206080d7981 */ /* 0x000ea8000c1e1500 */
[----:B--2---:R1:W-:Y:S04]  /*0a80*/  STG.E.U16 desc[UR6][R10.64+0x2], R13 ;  /* 0x0000020d0a007986 */ /* 0x0043e8000c101506 */
[----:B------:R-:W2:Y:S04]  /*0a90*/  LDG.E.U16 R17, desc[UR6][R8.64+0x4] ;  /* 0x0000040608117981 */ /* 0x000ea8000c1e1500 */
[----:B--2---:R2:W-:Y:S04]  /*0aa0*/  STG.E.U16 desc[UR6][R10.64+0x4], R17 ;  /* 0x000004110a007986 */ /* 0x0045e8000c101506 */
[----:B------:R-:W3:Y:S04]  /*0ab0*/  LDG.E.U16 R19, desc[UR6][R8.64+0x6] ;  /* 0x0000060608137981 */ /* 0x000ee8000c1e1500 */
[----:B---3--:R2:W-:Y:S04]  /*0ac0*/  STG.E.U16 desc[UR6][R10.64+0x6], R19 ;  /* 0x000006130a007986 */ /* 0x0085e8000c101506 */
[----:B------:R-:W3:Y:S04]  /*0ad0*/  LDG.E.U16 R21, desc[UR6][R8.64+0x8] ;  /* 0x0000080608157981 */ /* 0x000ee8000c1e1500 */
[----:B---3--:R2:W-:Y:S04]  /*0ae0*/  STG.E.U16 desc[UR6][R10.64+0x8], R21 ;  /* 0x000008150a007986 */ /* 0x0085e8000c101506 */
[----:B------:R-:W3:Y:S04]  /*0af0*/  LDG.E.U16 R23, desc[UR6][R8.64+0xa] ;  /* 0x00000a0608177981 */ /* 0x000ee8000c1e1500 */
[----:B---3--:R2:W-:Y:S04]  /*0b00*/  STG.E.U16 desc[UR6][R10.64+0xa], R23 ;  /* 0x00000a170a007986 */ /* 0x0085e8000c101506 */
[----:B0-----:R-:W3:Y:S04]  /*0b10*/  LDG.E.U16 R15, desc[UR6][R8.64+0xc] ;  /* 0x00000c06080f7981 */ /* 0x001ee8000c1e1500 */
[----:B---3--:R2:W-:Y:S04]  /*0b20*/  STG.E.U16 desc[UR6][R10.64+0xc], R15 ;  /* 0x00000c0f0a007986 */ /* 0x0085e8000c101506 */
[----:B-1----:R-:W3:Y:S01]  /*0b30*/  LDG.E.U16 R13, desc[UR6][R8.64+0xe] ;  /* 0x00000e06080d7981 */ /* 0x002ee2000c1e1500 */
[----:B------:R-:W-:-:S03]  /*0b40*/  VIADD R7, R7, 0x8 ;  /* 0x0000000807077836 */ /* 0x000fc60000000000 */
[----:B---3--:R2:W-:Y:S04]  /*0b50*/  STG.E.U16 desc[UR6][R10.64+0xe], R13 ;  /* 0x00000e0d0a007986 */ /* 0x0085e8000c101506 */
.L_x_8:
[----:B------:R-:W-:-:S13]  /*0b60*/  ISETP.NE.AND P0, PT, RZ, UR5, PT ;  /* 0x00000005ff007c0c */ /* 0x000fda000bf05270 */
[----:B------:R-:W-:Y:S05]  /*0b70*/  @!P0 EXIT ;  /* 0x000000000000894d */ /* 0x000fea0003800000 */
[----:B------:R-:W-:Y:S02]  /*0b80*/  UISETP.GE.U32.AND UP0, UPT, UR5, 0x4, UPT ;  /* 0x000000040500788c */ /* 0x000fe4000bf06070 */
[----:B------:R-:W-:-:S07]  /*0b90*/  ULOP3.LUT UR4, UR4, 0x3, URZ, 0xc0, !UPT ;  /* 0x0000000304047892 */ /* 0x000fce000f8ec0ff */
[----:B------:R-:W-:Y:S05]  /*0ba0*/  BRA.U !UP0, `(.L_x_9) ;  /* 0x00000001083c7547 */ /* 0x000fea000b800000 */
[----:B------:R-:W0:Y:S01]  /*0bb0*/  LDC.64 R8, c[0x0][0x380] ;  /* 0x0000e000ff087b82 */ /* 0x000e220000000a00 */
[----:B--2---:R-:W-:-:S05]  /*0bc0*/  IADD3 R11, PT, PT, R0, R7, RZ ;  /* 0x00000007000b7210 */ /* 0x004fca0007ffe0ff */
[----:B0-----:R-:W-:Y:S02]  /*0bd0*/  IMAD.WIDE R10, R11, 0x2, R8 ;  /* 0x000000020b0a7825 */ /* 0x001fe400078e0208 */
[----:B------:R-:W0:Y:S03]  /*0be0*/  LDC.64 R8, c[0x0][0x390] ;  /* 0x0000e400ff087b82 */ /* 0x000e260000000a00 */
[----:B----4-:R-:W2:Y:S01]  /*0bf0*/  LDG.E.U16 R13, desc[UR6][R10.64] ;  /* 0x000000060a0d7981 */ /* 0x010ea2000c1e1500 */
[----:B------:R-:W-:-:S04]  /*0c00*/  IMAD.IADD R15, R2, 0x1, R7 ;  /* 0x00000001020f7824 */ /* 0x000fc800078e0207 */
[----:B0-----:R-:W-:-:S05]  /*0c10*/  IMAD.WIDE R8, R15, 0x2, R8 ;  /* 0x000000020f087825 */ /* 0x001fca00078e0208 */
[----:B--2---:R0:W-:Y:S04]  /*0c20*/  STG.E.U16 desc[UR6][R8.64], R13 ;  /* 0x0000000d08007986 */ /* 0x0041e8000c101506 */
[----:B------:R-:W2:Y:S04]  /*0c30*/  LDG.E.U16 R15, desc[UR6][R10.64+0x2] ;  /* 0x000002060a0f7981 */ /* 0x000ea8000c1e1500 */
[----:B--2---:R0:W-:Y:S04]  /*0c40*/  STG.E.U16 desc[UR6][R8.64+0x2], R15 ;  /* 0x0000020f08007986 */ /* 0x0041e8000c101506 */
[----:B------:R-:W2:Y:S04]  /*0c50*/  LDG.E.U16 R17, desc[UR6][R10.64+0x4] ;  /* 0x000004060a117981 */ /* 0x000ea8000c1e1500 */
[----:B--2---:R0:W-:Y:S04]  /*0c60*/  STG.E.U16 desc[UR6][R8.64+0x4], R17 ;  /* 0x0000041108007986 */ /* 0x0041e8000c101506 */
[----:B------:R-:W2:Y:S01]  /*0c70*/  LDG.E.U16 R19, desc[UR6][R10.64+0x6] ;  /* 0x000006060a137981 */ /* 0x000ea2000c1e1500 */
[----:B------:R-:W-:-:S03]  /*0c80*/  IADD3 R7, PT, PT, R7, 0x4, RZ ;  /* 0x0000000407077810 */ /* 0x000fc60007ffe0ff */
[----:B--2---:R0:W-:Y:S04]  /*0c90*/  STG.E.U16 desc[UR6][R8.64+0x6], R19 ;  /* 0x0000061308007986 */ /* 0x0041e8000c101506 */
.L_x_9:
[----:B------:R-:W-:-:S13]  /*0ca0*/  ISETP.NE.AND P0, PT, RZ, UR4, PT ;  /* 0x00000004ff007c0c */ /* 0x000fda000bf05270 */
[----:B------:R-:W-:Y:S05]  /*0cb0*/  @!P0 EXIT ;  /* 0x000000000000894d */ /* 0x000fea0003800000 */
[----:B0-----:R-:W0:Y:S01]  /*0cc0*/  LDC.64 R8, c[0x0][0x380] ;  /* 0x0000e000ff087b82 */ /* 0x001e220000000a00 */
[----:B------:R-:W1:Y:S01]  /*0cd0*/  LDCU UR5, c[0x0][0x3a0] ;  /* 0x00007400ff0577ac */ /* 0x000e620008000800 */
[----:B------:R-:W-:Y:S01]  /*0ce0*/  IMAD.IADD R5, R5, 0x1, R7 ;  /* 0x0000000105057824 */ /* 0x000fe200078e0207 */
[----:B------:R-:W-:-:S05]  /*0cf0*/  UIADD3 UR4, UPT, UPT, -UR4, URZ, URZ ;  /* 0x000000ff04047290 */ /* 0x000fca000fffe1ff */
[----:B--2---:R-:W2:Y:S01]  /*0d00*/  LDC.64 R10, c[0x0][0x390] ;  /* 0x0000e400ff0a7b82 */ /* 0x004ea20000000a00 */
[--C-:B-1----:R-:W-:Y:S02]  /*0d10*/  IMAD R7, R3, UR5, R5.reuse ;  /* 0x0000000503077c24 */ /* 0x102fe4000f8e0205 */
[----:B----4-:R-:W-:-:S07]  /*0d20*/  IMAD R13, R4, UR5, R5 ;  /* 0x00000005040d7c24 */ /* 0x010fce000f8e0205 */
.L_x_10:
[----:B0-----:R-:W-:-:S06]  /*0d30*/  IMAD.WIDE R2, R7, 0x2, R8 ;  /* 0x0000000207027825 */ /* 0x001fcc00078e0208 */
[----:B------:R-:W3:Y:S01]  /*0d40*/  LDG.E.U16 R3, desc[UR6][R2.64] ;  /* 0x0000000602037981 */ /* 0x000ee2000c1e1500 */
[----:B------:R-:W-:Y:S01]  /*0d50*/  UIADD3 UR4, UPT, UPT, UR4, 0x1, URZ ;  /* 0x0000000104047890 */ /* 0x000fe2000fffe0ff */
[----:B--2---:R-:W-:-:S05]  /*0d60*/  IMAD.WIDE R4, R13, 0x2, R10 ;  /* 0x000000020d047825 */ /* 0x004fca00078e020a */
[----:B------:R-:W-:Y:S01]  /*0d70*/  ISETP.NE.AND P0, PT, RZ, UR4, PT ;  /* 0x00000004ff007c0c */ /* 0x000fe2000bf05270 */
[----:B---3--:R0:W-:-:S12]  /*0d80*/  STG.E.U16 desc[UR6][R4.64], R3 ;  /* 0x0000000304007986 */ /* 0x0081d8000c101506 */
[----:B------:R-:W-:Y:S05]  /*0d90*/  @!P0 EXIT ;  /* 0x000000000000894d */ /* 0x000fea0003800000 */
[----:B------:R-:W-:Y:S01]  /*0da0*/  IADD3 R7, PT, PT, R7, 0x1, RZ ;  /* 0x0000000107077810 */ /* 0x000fe20007ffe0ff */
[----:B------:R-:W-:Y:S01]  /*0db0*/  VIADD R13, R13, 0x1 ;  /* 0x000000010d0d7836 */ /* 0x000fe20000000000 */
[----:B------:R-:W-:Y:S06]  /*0dc0*/  BRA `(.L_x_10) ;  /* 0xfffffffc00d87947 */ /* 0x000fec000383ffff */
.L_x_11:
[----:B------:R-:W-:-:S00]  /*0dd0*/  BRA `(.L_x_11) ;  /* 0xfffffffc00fc7947 */ /* 0x000fc0000383ffff */
[----:B------:R-:W-:-:S00]  /*0de0*/  NOP ;  /* 0x0000000000007918 */ /* 0x000fc00000000000 */
        /* <DEDUP_REMOVED lines=9> */
.L_x_24:


//--------------------- .text._Z9gather_v2IfEvPT_PxS1_iiiii --------------------------
	.section	.text._Z9gather_v2IfEvPT_PxS1_iiiii,"ax",@progbits
	.align	128
        .global         _Z9gather_v2IfEvPT_PxS1_iiiii
        .type           _Z9gather_v2IfEvPT_PxS1_iiiii,@function
        .size           _Z9gather_v2IfEvPT_PxS1_iiiii,(.L_x_25 - _Z9gather_v2IfEvPT_PxS1_iiiii)
        .other          _Z9gather_v2IfEvPT_PxS1_iiiii,@"STO_CUDA_ENTRY STV_DEFAULT"
_Z9gather_v2IfEvPT_PxS1_iiiii:
.text._Z9gather_v2IfEvPT_PxS1_iiiii:
        /* <DEDUP_REMOVED lines=49> */
.L_x_15:
[----:B------:R-:W-:-:S05]  /*0310*/  IMAD.WIDE R12, R0, 0x4, R6 ;  /* 0x00000004000c7825 */ /* 0x000fca00078e0206 */
[----:B0-----:R-:W2:Y:S01]  /*0320*/  LDG.E R17, desc[UR6][R12.64+-0x8] ;  /* 0xfffff8060c117981 */ /* 0x001ea2000c1e1900 */
[----:B------:R-:W-:-:S05]  /*0330*/  IMAD.WIDE R10, R2, 0x4, R8 ;  /* 0x00000004020a7825 */ /* 0x000fca00078e0208 */
[----:B--2---:R0:W-:Y:S04]  /*0340*/  STG.E desc[UR6][R10.64+-0x8], R17 ;  /* 0xfffff8110a007986 */ /* 0x0041e8000c101906 */
[----:B------:R-:W2:Y:S04]  /*0350*/  LDG.E R19, desc[UR6][R12.64+-0x4] ;  /* 0xfffffc060c137981 */ /* 0x000ea8000c1e1900 */
[----:B--2---:R0:W-:Y:S04]  /*0360*/  STG.E desc[UR6][R10.64+-0x4], R19 ;  /* 0xfffffc130a007986 */ /* 0x0041e8000c101906 */
[----:B------:R-:W2:Y:S04]  /*0370*/  LDG.E R21, desc[UR6][R12.64] ;  /* 0x000000060c157981 */ /* 0x000ea8000c1e1900 */
[----:B--2---:R0:W-:Y:S04]  /*0380*/  STG.E desc[UR6][R10.64], R21 ;  /* 0x000000150a007986 */ /* 0x0041e8000c101906 */
[----:B------:R-:W2:Y:S01]  /*0390*/  LDG.E R23, desc[UR6][R12.64+0x4] ;  /* 0x000004060c177981 */ /* 0x000ea2000c1e1900 */
[----:B------:R-:W-:Y:S01]  /*03a0*/  IADD3 R15, PT, PT, R15, 0x4, RZ ;  /* 0x000000040f0f7810 */ /* 0x000fe20007ffe0ff */
[----:B------:R-:W-:Y:S01]  /*03b0*/  VIADD R0, R0, 0x4 ;  /* 0x0000000400007836 */ /* 0x000fe20000000000 */
[----:B------:R-:W-:-:S02]  /*03c0*/  IADD3 R2, PT, PT, R2, 0x4, RZ ;  /* 0x0000000402027810 */ /* 0x000fc40007ffe0ff */
[----:B------:R-:W-:Y:S01]  /*03d0*/  ISETP.NE.AND P1, PT, R15, RZ, PT ;  /* 0x000000ff0f00720c */ /* 0x000fe20003f25270 */
[----:B--2---:R0:W-:-:S12]  /*03e0*/  STG.E desc[UR6][R10.64+0x4], R23 ;  /* 0x000004170a007986 */ /* 0x0041d8000c101906 */
[----:B------:R-:W-:Y:S05]  /*03f0*/  @P1 BRA `(.L_x_15) ;  /* 0xfffffffc00c41947 */ /* 0x000fea000383ffff */
.L_x_14:
[----:B------:R-:W-:Y:S05]  /*0400*/  BSYNC.RECONVERGENT B0 ;  /* 0x0000000000007941 */ /* 0x000fea0003800200 */
.L_x_13:
        /* <DEDUP_REMOVED lines=8> */
.L_x_16:
[----:B0-2---:R-:W-:-:S06]  /*0490*/  IMAD.WIDE R4, R13, 0x4, R8 ;  /* 0x000000040d047825 */ /* 0x005fcc00078e0208 */
[----:B------:R-:W2:Y:S01]  /*04a0*/  LDG.E R5, desc[UR6][R4.64] ;  /* 0x0000000604057981 */ /* 0x000ea2000c1e1900 */
[C---:B-1----:R-:W-:Y:S01]  /*04b0*/  IMAD.WIDE R2, R11.reuse, 0x4, R6 ;  /* 0x000000040b027825 */ /* 0x042fe200078e0206 */
[----:B------:R-:W-:-:S03]  /*04c0*/  IADD3 R11, PT, PT, R11, 0x1, RZ ;  /* 0x000000010b0b7810 */ /* 0x000fc60007ffe0ff */
[----:B------:R-:W-:Y:S02]  /*04d0*/  VIADD R14, R14, 0x1 ;  /* 0x000000010e0e7836 */ /* 0x000fe40000000000 */
[----:B------:R-:W-:-:S03]  /*04e0*/  VIADD R13, R13, 0x1 ;  /* 0x000000010d0d7836 */ /* 0x000fc60000000000 */
[----:B------:R-:W-:Y:S01]  /*04f0*/  ISETP.NE.AND P0, PT, R14, RZ, PT ;  /* 0x000000ff0e00720c */ /* 0x000fe20003f05270 */
[----:B--2---:R0:W-:-:S12]  /*0500*/  STG.E desc[UR6][R2.64], R5 ;  /* 0x0000000502007986 */ /* 0x0041d8000c101906 */
[----:B------:R-:W-:Y:S05]  /*0510*/  @P0 BRA `(.L_x_16) ;  /* 0xfffffffc00dc0947 */ /* 0x000fea000383ffff */
[----:B------:R-:W-:Y:S05]  /*0520*/  EXIT ;  /* 0x000000000000794d */ /* 0x000fea0003800000 */
.L_x_12:
        /* <DEDUP_REMOVED lines=15> */
.L_x_17:
        /* <DEDUP_REMOVED lines=17> */
.L_x_19:
[----:B------:R-:W-:-:S05]  /*0730*/  IMAD.WIDE R14, R17, 0x4, R8 ;  /* 0x00000004110e7825 */ /* 0x000fca00078e0208 */
[----:B----4-:R-:W2:Y:S01]  /*0740*/  LDG.E R21, desc[UR6][R14.64+-0x20] ;  /* 0xffffe0060e157981 */ /* 0x010ea2000c1e1900 */
[----:B------:R-:W-:-:S05]  /*0750*/  IMAD.WIDE R12, R19, 0x4, R10 ;  /* 0x00000004130c7825 */ /* 0x000fca00078e020a */
[----:B--2---:R0:W-:Y:S04]  /*0760*/  STG.E desc[UR6][R12.64+-0x20], R21 ;  /* 0xffffe0150c007986 */ /* 0x0041e8000c101906 */
[----:B------:R-:W2:Y:S04]  /*0770*/  LDG.E R23, desc[UR6][R14.64+-0x1c] ;  /* 0xffffe4060e177981 */ /* 0x000ea8000c1e1900 */
[----:B--2---:R1:W-:Y:S04]  /*0780*/  STG.E desc[UR6][R12.64+-0x1c], R23 ;  /* 0xffffe4170c007986 */ /* 0x0043e8000c101906 */
[----:B------:R-:W2:Y:S04]  /*0790*/  LDG.E R25, desc[UR6][R14.64+-0x18] ;  /* 0xffffe8060e197981 */ /* 0x000ea8000c1e1900 */
[----:B--2---:R2:W-:Y:S04]  /*07a0*/  STG.E desc[UR6][R12.64+-0x18], R25 ;  /* 0xffffe8190c007986 */ /* 0x0045e8000c101906 */
[----:B------:R-:W3:Y:S04]  /*07b0*/  LDG.E R27, desc[UR6][R14.64+-0x14] ;  /* 0xffffec060e1b7981 */ /* 0x000ee8000c1e1900 */
[----:B---3--:R3:W-:Y:S04]  /*07c0*/  STG.E desc[UR6][R12.64+-0x14], R27 ;  /* 0xffffec1b0c007986 */ /* 0x0087e8000c101906 */
[----:B------:R-:W4:Y:S04]  /*07d0*/  LDG.E R29, desc[UR6][R14.64+-0x10] ;  /* 0xfffff0060e1d7981 */ /* 0x000f28000c1e1900 */
[----:B----4-:R4:W-:Y:S04]  /*07e0*/  STG.E desc[UR6][R12.64+-0x10], R29 ;  /* 0xfffff01d0c007986 */ /* 0x0109e8000c101906 */
[----:B------:R-:W5:Y:S04]  /*07f0*/  LDG.E R16, desc[UR6][R14.64+-0xc] ;  /* 0xfffff4060e107981 */ /* 0x000f68000c1e1900 */
[----:B-----5:R5:W-:Y:S04]  /*0800*/  STG.E desc[UR6][R12.64+-0xc], R16 ;  /* 0xfffff4100c007986 */ /* 0x020be8000c101906 */
[----:B0-----:R-:W2:Y:S04]  /*0810*/  LDG.E R21, desc[UR6][R14.64+-0x8] ;  /* 0xfffff8060e157981 */ /* 0x001ea8000c1e1900 */
[----:B--2---:R0:W-:Y:S04]  /*0820*/  STG.E desc[UR6][R12.64+-0x8], R21 ;  /* 0xfffff8150c007986 */ /* 0x0041e8000c101906 */
[----:B-1----:R-:W2:Y:S04]  /*0830*/  LDG.E R23, desc[UR6][R14.64+-0x4] ;  /* 0xfffffc060e177981 */ /* 0x002ea8000c1e1900 */
[----:B--2---:R1:W-:Y:S04]  /*0840*/  STG.E desc[UR6][R12.64+-0x4], R23 ;  /* 0xfffffc170c007986 */ /* 0x0043e8000c101906 */
[----:B------:R-:W2:Y:S04]  /*0850*/  LDG.E R25, desc[UR6][R14.64] ;  /* 0x000000060e197981 */ /* 0x000ea8000c1e1900 */
[----:B--2---:R2:W-:Y:S04]  /*0860*/  STG.E desc[UR6][R12.64], R25 ;  /* 0x000000190c007986 */ /* 0x0045e8000c101906 */
[----:B---3--:R-:W3:Y:S04]  /*0870*/  LDG.E R27, desc[UR6][R14.64+0x4] ;  /* 0x000004060e1b7981 */ /* 0x008ee8000c1e1900 */
[----:B---3--:R3:W-:Y:S04]  /*0880*/  STG.E desc[UR6][R12.64+0x4], R27 ;  /* 0x0000041b0c007986 */ /* 0x0087e8000c101906 */
[----:B----4-:R-:W4:Y:S04]  /*0890*/  LDG.E R29, desc[UR6][R14.64+0x8] ;  /* 0x000008060e1d7981 */ /* 0x010f28000c1e1900 */
[----:B----4-:R4:W-:Y:S04]  /*08a0*/  STG.E desc[UR6][R12.64+0x8], R29 ;  /* 0x0000081d0c007986 */ /* 0x0109e8000c101906 */
[----:B-----5:R-:W5:Y:S04]  /*08b0*/  LDG.E R16, desc[UR6][R14.64+0xc] ;  /* 0x00000c060e107981 */ /* 0x020f68000c1e1900 */
[----:B-----5:R4:W-:Y:S04]  /*08c0*/  STG.E desc[UR6][R12.64+0xc], R16 ;  /* 0x00000c100c007986 */ /* 0x0209e8000c101906 */
[----:B0-----:R-:W5:Y:S04]  /*08d0*/  LDG.E R21, desc[UR6][R14.64+0x10] ;  /* 0x000010060e157981 */ /* 0x001f68000c1e1900 */
[----:B-----5:R4:W-:Y:S04]  /*08e0*/  STG.E desc[UR6][R12.64+0x10], R21 ;  /* 0x000010150c007986 */ /* 0x0209e8000c101906 */
[----:B-1----:R-:W5:Y:S04]  /*08f0*/  LDG.E R23, desc[UR6][R14.64+0x14] ;  /* 0x000014060e177981 */ /* 0x002f68000c1e1900 */
[----:B-----5:R4:W-:Y:S04]  /*0900*/  STG.E desc[UR6][R12.64+0x14], R23 ;  /* 0x000014170c007986 */ /* 0x0209e8000c101906 */
[----:B--2---:R-:W2:Y:S04]  /*0910*/  LDG.E R25, desc[UR6][R14.64+0x18] ;  /* 0x000018060e197981 */ /* 0x004ea8000c1e1900 */
[----:B--2---:R4:W-:Y:S04]  /*0920*/  STG.E desc[UR6][R12.64+0x18], R25 ;  /* 0x000018190c007986 */ /* 0x0049e8000c101906 */
[----:B---3--:R-:W2:Y:S01]  /*0930*/  LDG.E R27, desc[UR6][R14.64+0x1c] ;  /* 0x00001c060e1b7981 */ /* 0x008ea2000c1e1900 */
[----:B------:R-:W-:Y:S01]  /*0940*/  IADD3 R6, PT, PT, R6, 0x10, RZ ;  /* 0x0000001006067810 */ /* 0x000fe20007ffe0ff */
[----:B------:R-:W-:Y:S01]  /*0950*/  VIADD R17, R17, 0x10 ;  /* 0x0000001011117836 */ /* 0x000fe20000000000 */
[----:B------:R-:W-:-:S02]  /*0960*/  IADD3 R19, PT, PT, R19, 0x10, RZ ;  /* 0x0000001013137810 */ /* 0x000fc40007ffe0ff */
[----:B------:R-:W-:Y:S01]  /*0970*/  ISETP.NE.AND P1, PT, R6, RZ, PT ;  /* 0x000000ff0600720c */ /* 0x000fe20003f25270 */
[----:B--2---:R4:W-:-:S12]  /*0980*/  STG.E desc[UR6][R12.64+0x1c], R27 ;  /* 0x00001c1b0c007986 */ /* 0x0049d8000c101906 */
[----:B------:R-:W-:Y:S05]  /*0990*/  @P1 BRA `(.L_x_19) ;  /* 0xfffffffc00641947 */ /* 0x000fea000383ffff */
.L_x_18:
        /* <DEDUP_REMOVED lines=9> */
[----:B----4-:R-:W2:Y:S01]  /*0a30*/  LDG.E R13, desc[UR6][R8.64] ;  /* 0x00000006080d7981 */ /* 0x010ea2000c1e1900 */
[----:B------:R-:W-:-:S05]  /*0a40*/  IADD3 R15, PT, PT, R2, R7, RZ ;  /* 0x00000007020f7210 */ /* 0x000fca0007ffe0ff */
[----:B0-----:R-:W-:-:S05]  /*0a50*/  IMAD.WIDE R10, R15, 0x4, R10 ;  /* 0x000000040f0a7825 */ /* 0x001fca00078e020a */
[----:B--2---:R0:W-:Y:S04]  /*0a60*/  STG.E desc[UR6][R10.64], R13 ;  /* 0x0000000d0a007986 */ /* 0x0041e8000c101906 */
[----:B------:R-:W2:Y:S04]  /*0a70*/  LDG.E R15, desc[UR6][R8.64+0x4] ;  /* 0x00000406080f7981 */ /* 0x000ea8000c1e1900 */
[----:B--2---:R1:W-:Y:S04]  /*0a80*/  STG.E desc[UR6][R10.64+0x4], R15 ;  /* 0x0000040f0a007986 */ /* 0x0043e8000c101906 */
[----:B------:R-:W2:Y:S04]  /*0a90*/  LDG.E R17, desc[UR6][R8.64+0x8] ;  /* 0x0000080608117981 */ /* 0x000ea8000c1e1900 */
[----:B--2---:R2:W-:Y:S04]  /*0aa0*/  STG.E desc[UR6][R10.64+0x8], R17 ;  /* 0x000008110a007986 */ /* 0x0045e8000c101906 */
[----:B------:R-:W3:Y:S04]  /*0ab0*/  LDG.E R19, desc[UR6][R8.64+0xc] ;  /* 0x00000c0608137981 */ /* 0x000ee8000c1e1900 */
[----:B---3--:R2:W-:Y:S04]  /*0ac0*/  STG.E desc[UR6][R10.64+0xc], R19 ;  /* 0x00000c130a007986 */ /* 0x0085e8000c101906 */
[----:B------:R-:W3:Y:S04]  /*0ad0*/  LDG.E R21, desc[UR6][R8.64+0x10] ;  /* 0x0000100608157981 */ /* 0x000ee8000c1e1900 */
[----:B---3--:R2:W-:Y:S04]  /*0ae0*/  STG.E desc[UR6][R10.64+0x10], R21 ;  /* 0x000010150a007986 */ /* 0x0085e8000c101906 */
[----:B------:R-:W3:Y:S04]  /*0af0*/  LDG.E R23, desc[UR6][R8.64+0x14] ;  /* 0x0000140608177981 */ /* 0x000ee8000c1e1900 */
[----:B---3--:R2:W-:Y:S04]  /*0b00*/  STG.E desc[UR6][R10.64+0x14], R23 ;  /* 0x000014170a007986 */ /* 0x0085e8000c101906 */
[----:B0-----:R-:W3:Y:S04]  /*0b10*/  LDG.E R13, desc[UR6][R8.64+0x18] ;  /* 0x00001806080d7981 */ /* 0x001ee8000c1e1900 */
[----:B---3--:R2:W-:Y:S04]  /*0b20*/  STG.E desc[UR6][R10.64+0x18], R13 ;  /* 0x0000180d0a007986 */ /* 0x0085e8000c101906 */
[----:B-1----:R-:W3:Y:S01]  /*0b30*/  LDG.E R15, desc[UR6][R8.64+0x1c] ;  /* 0x00001c06080f7981 */ /* 0x002ee2000c1e1900 */
[----:B------:R-:W-:-:S03]  /*0b40*/  VIADD R7, R7, 0x8 ;  /* 0x0000000807077836 */ /* 0x000fc60000000000 */
[----:B---3--:R2:W-:Y:S04]  /*0b50*/  STG.E desc[UR6][R10.64+0x1c], R15 ;  /* 0x00001c0f0a007986 */ /* 0x0085e8000c101906 */
.L_x_20:
        /* <DEDUP_REMOVED lines=9> */
[----:B----4-:R-:W2:Y:S01]  /*0bf0*/  LDG.E R13, desc[UR6][R8.64] ;  /* 0x00000006080d7981 */ /* 0x010ea2000c1e1900 */
[----:B------:R-:W-:-:S04]  /*0c00*/  IMAD.IADD R15, R2, 0x1, R7 ;  /* 0x00000001020f7824 */ /* 0x000fc800078e0207 */
[----:B0-----:R-:W-:-:S05]  /*0c10*/  IMAD.WIDE R10, R15, 0x4, R10 ;  /* 0x000000040f0a7825 */ /* 0x001fca00078e020a */
[----:B--2---:R0:W-:Y:S04]  /*0c20*/  STG.E desc[UR6][R10.64], R13 ;  /* 0x0000000d0a007986 */ /* 0x0041e8000c101906 */
[----:B------:R-:W2:Y:S04]  /*0c30*/  LDG.E R15, desc[UR6][R8.64+0x4] ;  /* 0x00000406080f7981 */ /* 0x000ea8000c1e1900 */
[----:B--2---:R0:W-:Y:S04]  /*0c40*/  STG.E desc[UR6][R10.64+0x4], R15 ;  /* 0x0000040f0a007986 */ /* 0x0041e8000c101906 */
[----:B------:R-:W2:Y:S04]  /*0c50*/  LDG.E R17, desc[UR6][R8.64+0x8] ;  /* 0x0000080608117981 */ /* 0x000ea8000c1e1900 */
[----:B--2---:R0:W-:Y:S04]  /*0c60*/  STG.E desc[UR6][R10.64+0x8], R17 ;  /* 0x000008110a007986 */ /* 0x0041e8000c101906 */
[----:B------:R-:W2:Y:S01]  /*0c70*/  LDG.E R19, desc[UR6][R8.64+0xc] ;  /* 0x00000c0608137981 */ /* 0x000ea2000c1e1900 */
[----:B------:R-:W-:-:S03]  /*0c80*/  IADD3 R7, PT, PT, R7, 0x4, RZ ;  /* 0x0000000407077810 */ /* 0x000fc60007ffe0ff */
[----:B--2---:R0:W-:Y:S04]  /*0c90*/  STG.E desc[UR6][R10.64+0xc], R19 ;  /* 0x00000c130a007986 */ /* 0x0041e8000c101906 */
.L_x_21:
[----:B------:R-:W-:-:S13]  /*0ca0*/  ISETP.NE.AND P0, PT, RZ, UR4, PT ;  /* 0x00000004ff007c0c */ /* 0x000fda000bf05270 */
[----:B------:R-:W-:Y:S05]  /*0cb0*/  @!P0 EXIT ;  /* 0x000000000000894d */ /* 0x000fea0003800000 */
[----:B------:R-:W1:Y:S01]  /*0cc0*/  LDC.64 R8, c[0x0][0x390] ;  /* 0x0000e400ff087b82 */ /* 0x000e620000000a00 */
[----:B------:R-:W3:Y:S01]  /*0cd0*/  LDCU UR5, c[0x0][0x3a0] ;  /* 0x00007400ff0577ac */ /* 0x000ee20008000800 */
[----:B------:R-:W-:Y:S01]  /*0ce0*/  IMAD.IADD R5, R5, 0x1, R7 ;  /* 0x0000000105057824 */ /* 0x000fe200078e0207 */
[----:B------:R-:W-:-:S05]  /*0cf0*/  UIADD3 UR4, UPT, UPT, -UR4, URZ, URZ ;  /* 0x000000ff04047290 */ /* 0x000fca000fffe1ff */
[----:B0-2---:R-:W0:Y:S01]  /*0d00*/  LDC.64 R10, c[0x0][0x380] ;  /* 0x0000e000ff0a7b82 */ /* 0x005e220000000a00 */
[--C-:B---3--:R-:W-:Y:S02]  /*0d10*/  IMAD R7, R4, UR5, R5.reuse ;  /* 0x0000000504077c24 */ /* 0x108fe4000f8e0205 */
[----:B----4-:R-:W-:-:S07]  /*0d20*/  IMAD R13, R3, UR5, R5 ;  /* 0x00000005030d7c24 */ /* 0x010fce000f8e0205 */
.L_x_22:
[----:B0-----:R-:W-:-:S06]  /*0d30*/  IMAD.WIDE R4, R13, 0x4, R10 ;  /* 0x000000040d047825 */ /* 0x001fcc00078e020a */
[----:B------:R-:W2:Y:S01]  /*0d40*/  LDG.E R5, desc[UR6][R4.64] ;  /* 0x0000000604057981 */ /* 0x000ea2000c1e1900 */
[----:B------:R-:W-:Y:S01]  /*0d50*/  UIADD3 UR4, UPT, UPT, UR4, 0x1, URZ ;  /* 0x0000000104047890 */ /* 0x000fe2000fffe0ff */
[----:B-1----:R-:W-:-:S05]  /*0d60*/  IMAD.WIDE R2, R7, 0x4, R8 ;  /* 0x0000000407027825 */ /* 0x002fca00078e0208 */
[----:B------:R-:W-:Y:S01]  /*0d70*/  ISETP.NE.AND P0, PT, RZ, UR4, PT ;  /* 0x00000004ff007c0c */ /* 0x000fe2000bf05270 */
[----:B--2---:R0:W-:-:S12]  /*0d80*/  STG.E desc[UR6][R2.64], R5 ;  /* 0x0000000502007986 */ /* 0x0041d8000c101906 */
[----:B------:R-:W-:Y:S05]  /*0d90*/  @!P0 EXIT ;  /* 0x000000000000894d */ /* 0x000fea0003800000 */
[----:B------:R-:W-:Y:S01]  /*0da0*/  IADD3 R7, PT, PT, R7, 0x1, RZ ;  /* 0x0000000107077810 */ /* 0x000fe20007ffe0ff */
[----:B------:R-:W-:Y:S01]  /*0db0*/  VIADD R13, R13, 0x1 ;  /* 0x000000010d0d7836 */ /* 0x000fe20000000000 */
[----:B------:R-:W-:Y:S06]  /*0dc0*/  BRA `(.L_x_22) ;  /* 0xfffffffc00d87947 */ /* 0x000fec000383ffff */
.L_x_23:
        /* <DEDUP_REMOVED lines=11> */
.L_x_25:


//--------------------- .nv.shared.reserved.0     --------------------------
	.section	.nv.shared.reserved.0,"aw",@nobits
	.weak		__nv_reservedSMEM_offset_0_alias
	.size		__nv_reservedSMEM_offset_0_alias, 0, 64
	.other		__nv_reservedSMEM_offset_0_alias,@"STO_CUDA_RESERVED_SHARED STV_DEFAULT"
__nv_reservedSMEM_offset_0_alias:
	.zero		0
	.zero		64


//--------------------- .nv.constant0._Z9gather_v2I6__halfEvPT_PxS2_iiiii --------------------------
	.section	.nv.constant0._Z9gather_v2I6__halfEvPT_PxS2_iiiii,"a",@progbits
	.sectionflags	@""
	.align	4
.nv.constant0._Z9gather_v2I6__halfEvPT_PxS2_iiiii:
	.zero		940


//--------------------- .nv.constant0._Z9gather_v2IfEvPT_PxS1_iiiii --------------------------
	.section	.nv.constant0._Z9gather_v2IfEvPT_PxS1_iiiii,"a",@progbits
	.sectionflags	@""
	.align	4
.nv.constant0._Z9gather_v2IfEvPT_PxS1_iiiii:
	.zero		940


//--------------------- SYMBOLS --------------------------

	.type		.nv.reservedSmem.offset0,@object
	.size		.nv.reservedSmem.offset0,0x4
